	.headerflags	@"EF_CUDA_TEXMODE_UNIFIED EF_CUDA_64BIT_ADDRESS EF_CUDA_ACCELERATORS EF_CUDA_SM90 EF_CUDA_VIRTUAL_SM(EF_CUDA_SM90)"
	.elftype	@"ET_EXEC"


//--------------------- .nv.info                  --------------------------
	.section	.nv.info,"",@"SHT_CUDA_INFO"
	.align	4


	//----- nvinfo : EIATTR_REGCOUNT
	.align		4
        /*0000*/ 	.byte	0x04, 0x2f
        /*0002*/ 	.short	(.L_1 - .L_0)
	.align		4
.L_0:
        /*0004*/ 	.word	index@(triton_poi_fused_cat_20)
        /*0008*/ 	.word	0x00000047


	//----- nvinfo : EIATTR_MIN_STACK_SIZE
	.align		4
.L_1:
        /*000c*/ 	.byte	0x04, 0x12
        /*000e*/ 	.short	(.L_3 - .L_2)
	.align		4
.L_2:
        /*0010*/ 	.word	index@(triton_poi_fused_cat_20)
        /*0014*/ 	.word	0x00000000


	//----- nvinfo : EIATTR_FRAME_SIZE
	.align		4
.L_3:
        /*0018*/ 	.byte	0x04, 0x11
        /*001a*/ 	.short	(.L_5 - .L_4)
	.align		4
.L_4:
        /*001c*/ 	.word	index@(triton_poi_fused_cat_20)
        /*0020*/ 	.word	0x00000000


	//----- nvinfo : EIATTR_MIN_STACK_SIZE
	.align		4
.L_5:
        /*0024*/ 	.byte	0x04, 0x12
        /*0026*/ 	.short	(.L_7 - .L_6)
	.align		4
.L_6:
        /*0028*/ 	.word	index@(triton_poi_fused_cat_20)
        /*002c*/ 	.word	0x00000000
.L_7:


//--------------------- .nv.info.triton_poi_fused_cat_20 --------------------------
	.section	.nv.info.triton_poi_fused_cat_20,"",@"SHT_CUDA_INFO"
	.sectionflags	@""
	.align	4


	//----- nvinfo : EIATTR_CUDA_API_VERSION
	.align		4
        /*0000*/ 	.byte	0x04, 0x37
        /*0002*/ 	.short	(.L_9 - .L_8)
.L_8:
        /*0004*/ 	.word	0x0000007c


	//----- nvinfo : EIATTR_KPARAM_INFO
	.align		4
.L_9:
        /*0008*/ 	.byte	0x04, 0x17
        /*000a*/ 	.short	(.L_11 - .L_10)
.L_10:
        /*000c*/ 	.word	0x00000000
        /*0010*/ 	.short	0x000d
        /*0012*/ 	.short	0x0068
        /*0014*/ 	.byte	0x00, 0xf0, 0x11, 0x00


	//----- nvinfo : EIATTR_KPARAM_INFO
	.align		4
.L_11:
        /*0018*/ 	.byte	0x04, 0x17
        /*001a*/ 	.short	(.L_13 - .L_12)
.L_12:
        /*001c*/ 	.word	0x00000000
        /*0020*/ 	.short	0x000c
        /*0022*/ 	.short	0x0060
        /*0024*/ 	.byte	0x00, 0xf4, 0x21, 0x00


	//----- nvinfo : EIATTR_KPARAM_INFO
	.align		4
.L_13:
        /*0028*/ 	.byte	0x04, 0x17
        /*002a*/ 	.short	(.L_15 - .L_14)
.L_14:
        /*002c*/ 	.word	0x00000000
        /*0030*/ 	.short	0x000b
        /*0032*/ 	.short	0x0058
        /*0034*/ 	.byte	0x00, 0xf4, 0x21, 0x00


	//----- nvinfo : EIATTR_KPARAM_INFO
	.align		4
.L_15:
        /*0038*/ 	.byte	0x04, 0x17
        /*003a*/ 	.short	(.L_17 - .L_16)
.L_16:
        /*003c*/ 	.word	0x00000000
        /*0040*/ 	.short	0x000a
        /*0042*/ 	.short	0x0050
        /*0044*/ 	.byte	0x00, 0xf4, 0x21, 0x00


	//----- nvinfo : EIATTR_KPARAM_INFO
	.align		4
.L_17:
        /*0048*/ 	.byte	0x04, 0x17
        /*004a*/ 	.short	(.L_19 - .L_18)
.L_18:
        /*004c*/ 	.word	0x00000000
        /*0050*/ 	.short	0x0009
        /*0052*/ 	.short	0x0048
        /*0054*/ 	.byte	0x00, 0xf4, 0x21, 0x00


	//----- nvinfo : EIATTR_KPARAM_INFO
	.align		4
.L_19:
        /*0058*/ 	.byte	0x04, 0x17
        /*005a*/ 	.short	(.L_21 - .L_20)
.L_20:
        /*005c*/ 	.word	0x00000000
        /*0060*/ 	.short	0x0008
        /*0062*/ 	.short	0x0040
        /*0064*/ 	.byte	0x00, 0xf4, 0x21, 0x00


	//----- nvinfo : EIATTR_KPARAM_INFO
	.align		4
.L_21:
        /*0068*/ 	.byte	0x04, 0x17
        /*006a*/ 	.short	(.L_23 - .L_22)
.L_22:
        /*006c*/ 	.word	0x00000000
        /*0070*/ 	.short	0x0007
        /*0072*/ 	.short	0x0038
        /*0074*/ 	.byte	0x00, 0xf4, 0x21, 0x00


	//----- nvinfo : EIATTR_KPARAM_INFO
	.align		4
.L_23:
        /*0078*/ 	.byte	0x04, 0x17
        /*007a*/ 	.short	(.L_25 - .L_24)
.L_24:
        /*007c*/ 	.word	0x00000000
        /*0080*/ 	.short	0x0006
        /*0082*/ 	.short	0x0030
        /*0084*/ 	.byte	0x00, 0xf4, 0x21, 0x00


	//----- nvinfo : EIATTR_KPARAM_INFO
	.align		4
.L_25:
        /*0088*/ 	.byte	0x04, 0x17
        /*008a*/ 	.short	(.L_27 - .L_26)
.L_26:
        /*008c*/ 	.word	0x00000000
        /*0090*/ 	.short	0x0005
        /*0092*/ 	.short	0x0028
        /*0094*/ 	.byte	0x00, 0xf4, 0x21, 0x00


	//----- nvinfo : EIATTR_KPARAM_INFO
	.align		4
.L_27:
        /*0098*/ 	.byte	0x04, 0x17
        /*009a*/ 	.short	(.L_29 - .L_28)
.L_28:
        /*009c*/ 	.word	0x00000000
        /*00a0*/ 	.short	0x0004
        /*00a2*/ 	.short	0x0020
        /*00a4*/ 	.byte	0x00, 0xf4, 0x21, 0x00


	//----- nvinfo : EIATTR_KPARAM_INFO
	.align		4
.L_29:
        /*00a8*/ 	.byte	0x04, 0x17
        /*00aa*/ 	.short	(.L_31 - .L_30)
.L_30:
        /*00ac*/ 	.word	0x00000000
        /*00b0*/ 	.short	0x0003
        /*00b2*/ 	.short	0x0018
        /*00b4*/ 	.byte	0x00, 0xf4, 0x21, 0x00


	//----- nvinfo : EIATTR_KPARAM_INFO
	.align		4
.L_31:
        /*00b8*/ 	.byte	0x04, 0x17
        /*00ba*/ 	.short	(.L_33 - .L_32)
.L_32:
        /*00bc*/ 	.word	0x00000000
        /*00c0*/ 	.short	0x0002
        /*00c2*/ 	.short	0x0010
        /*00c4*/ 	.byte	0x00, 0xf4, 0x21, 0x00


	//----- nvinfo : EIATTR_KPARAM_INFO
	.align		4
.L_33:
        /*00c8*/ 	.byte	0x04, 0x17
        /*00ca*/ 	.short	(.L_35 - .L_34)
.L_34:
        /*00cc*/ 	.word	0x00000000
        /*00d0*/ 	.short	0x0001
        /*00d2*/ 	.short	0x0008
        /*00d4*/ 	.byte	0x00, 0xf4, 0x21, 0x00


	//----- nvinfo : EIATTR_KPARAM_INFO
	.align		4
.L_35:
        /*00d8*/ 	.byte	0x04, 0x17
        /*00da*/ 	.short	(.L_37 - .L_36)
.L_36:
        /*00dc*/ 	.word	0x00000000
        /*00e0*/ 	.short	0x0000
        /*00e2*/ 	.short	0x0000
        /*00e4*/ 	.byte	0x00, 0xf4, 0x21, 0x00


	//----- nvinfo : EIATTR_SPARSE_MMA_MASK
	.align		4
.L_37:
        /*00e8*/ 	.byte	0x03, 0x50
        /*00ea*/ 	.short	0x0000


	//----- nvinfo : EIATTR_MAXREG_COUNT
	.align		4
        /*00ec*/ 	.byte	0x03, 0x1b
        /*00ee*/ 	.short	0x00ff


	//----- nvinfo : EIATTR_EXIT_INSTR_OFFSETS
	.align		4
        /*00f0*/ 	.byte	0x04, 0x1c
        /*00f2*/ 	.short	(.L_39 - .L_38)


	//   ....[0]....
.L_38:
        /*00f4*/ 	.word	0x00005c50


	//   ....[1]....
        /*00f8*/ 	.word	0x00005c70


	//----- nvinfo : EIATTR_REQNTID
	.align		4
.L_39:
        /*00fc*/ 	.byte	0x04, 0x10
        /*00fe*/ 	.short	(.L_41 - .L_40)
.L_40:
        /*0100*/ 	.word	0x00000080
        /*0104*/ 	.word	0x00000001
        /*0108*/ 	.word	0x00000001


	//----- nvinfo : EIATTR_CBANK_PARAM_SIZE
	.align		4
.L_41:
        /*010c*/ 	.byte	0x03, 0x19
        /*010e*/ 	.short	0x006c


	//----- nvinfo : EIATTR_PARAM_CBANK
	.align		4
        /*0110*/ 	.byte	0x04, 0x0a
        /*0112*/ 	.short	(.L_43 - .L_42)
	.align		4
.L_42:
        /*0114*/ 	.word	index@(.nv.constant0.triton_poi_fused_cat_20)
        /*0118*/ 	.short	0x0210
        /*011a*/ 	.short	0x006c


	//----- nvinfo : EIATTR_SW_WAR
	.align		4
.L_43:
        /*011c*/ 	.byte	0x04, 0x36
        /*011e*/ 	.short	(.L_45 - .L_44)
.L_44:
        /*0120*/ 	.word	0x00000008
.L_45:


//--------------------- .nv.callgraph             --------------------------
	.section	.nv.callgraph,"",@"SHT_CUDA_CALLGRAPH"
	.align	4
	.sectionentsize	8
	.align		4
        /*0000*/ 	.word	0x00000000
	.align		4
        /*0004*/ 	.word	0xffffffff
	.align		4
        /*0008*/ 	.word	0x00000000
	.align		4
        /*000c*/ 	.word	0xfffffffe
	.align		4
        /*0010*/ 	.word	0x00000000
	.align		4
        /*0014*/ 	.word	0xfffffffd
	.align		4
        /*0018*/ 	.word	0x00000000
	.align		4
        /*001c*/ 	.word	0xfffffffc


//--------------------- .text.triton_poi_fused_cat_20 --------------------------
	.section	.text.triton_poi_fused_cat_20,"ax",@progbits
	.align	128
        .global         triton_poi_fused_cat_20
        .type           triton_poi_fused_cat_20,@function
        .size           triton_poi_fused_cat_20,(.L_x_1 - triton_poi_fused_cat_20)
        .other          triton_poi_fused_cat_20,@"STO_CUDA_ENTRY STV_DEFAULT"
triton_poi_fused_cat_20:
.text.triton_poi_fused_cat_20:
[----:B------:R-:W0:Y:S01]  /*0000*/  LDC R1, c[0x0][0x28] ;  /* 0x00000a00ff017b82 */ /* 0x000e220000000800 */
[----:B------:R-:W1:Y:S07]  /*0010*/  S2R R0, SR_TID.X ;  /* 0x0000000000007919 */ /* 0x000e6e0000002100 */
[----:B------:R-:W2:Y:S01]  /*0020*/  LDC.64 R42, c[0x0][0x250] ;  /* 0x00009400ff2a7b82 */ /* 0x000ea20000000a00 */
[----:B------:R-:W-:Y:S01]  /*0030*/  CS2R R32, SRZ ;  /* 0x0000000000207805 */ /* 0x000fe2000001ff00 */
[----:B------:R-:W-:Y:S01]  /*0040*/  ULDC.64 UR4, c[0x0][0x208] ;  /* 0x0000820000047ab9 */ /* 0x000fe20000000a00 */
[----:B------:R-:W3:Y:S01]  /*0050*/  S2R R9, SR_CTAID.X ;  /* 0x0000000000097919 */ /* 0x000ee20000002500 */
[----:B------:R-:W-:-:S04]  /*0060*/  CS2R R30, SRZ ;  /* 0x00000000001e7805 */ /* 0x000fc8000001ff00 */
[----:B------:R-:W4:Y:S08]  /*0070*/  LDC.64 R40, c[0x0][0x258] ;  /* 0x00009600ff287b82 */ /* 0x000f300000000a00 */
[----:B------:R-:W5:Y:S01]  /*0080*/  LDC.64 R28, c[0x0][0x268] ;  /* 0x00009a00ff1c7b82 */ /* 0x000f620000000a00 */
[----:B------:R-:W-:-:S07]  /*0090*/  IMAD.MOV.U32 R34, RZ, RZ, RZ ;  /* 0x000000ffff227224 */ /* 0x000fce00078e00ff */
[----:B------:R-:W2:Y:S01]  /*00a0*/  LDC.64 R38, c[0x0][0x260] ;  /* 0x00009800ff267b82 */ /* 0x000ea20000000a00 */
[----:B-1----:R-:W-:-:S05]  /*00b0*/  IMAD.SHL.U32 R0, R0, 0x4, RZ ;  /* 0x0000000400007824 */ /* 0x002fca00078e00ff */
[----:B------:R-:W-:-:S05]  /*00c0*/  LOP3.LUT R0, R0, 0x1fc, RZ, 0xc0, !PT ;  /* 0x000001fc00007812 */ /* 0x000fca00078ec0ff */
[----:B---3--:R-:W-:-:S04]  /*00d0*/  IMAD R9, R9, 0x400, R0 ;  /* 0x0000040009097824 */ /* 0x008fc800078e0200 */
[----:B------:R-:W-:-:S04]  /*00e0*/  IMAD.HI R24, R9, 0x20e82e3, RZ ;  /* 0x020e82e309187827 */ /* 0x000fc800078e02ff */
[C---:B------:R-:W-:Y:S01]  /*00f0*/  VIADD R0, R9.reuse, 0x1 ;  /* 0x0000000109007836 */ /* 0x040fe20000000000 */
[----:B------:R-:W-:Y:S01]  /*0100*/  SHF.R.U32.HI R3, RZ, 0x1f, R24 ;  /* 0x0000001fff037819 */ /* 0x000fe20000011618 */
[----:B------:R-:W-:Y:S02]  /*0110*/  VIADD R4, R9, 0x1 ;  /* 0x0000000109047836 */ /* 0x000fe40000000000 */
[----:B------:R-:W-:Y:S01]  /*0120*/  IMAD.HI R2, R0, 0x20e82e3, RZ ;  /* 0x020e82e300027827 */ /* 0x000fe200078e02ff */
[----:B------:R-:W-:-:S04]  /*0130*/  LEA.HI.SX32 R24, R24, R3, 0x14 ;  /* 0x0000000318187211 */ /* 0x000fc800078fa2ff */
[----:B------:R-:W-:Y:S01]  /*0140*/  SHF.R.U32.HI R3, RZ, 0x1f, R2 ;  /* 0x0000001fff037819 */ /* 0x000fe20000011602 */
[C-C-:B------:R-:W-:Y:S02]  /*0150*/  IMAD R51, R24.reuse, -0x7c78e, R9.reuse ;  /* 0xfff8387218337824 */ /* 0x140fe400078e0209 */
[----:B------:R-:W-:Y:S01]  /*0160*/  IMAD R27, R24, -0x7c78e, R9 ;  /* 0xfff83872181b7824 */ /* 0x000fe200078e0209 */
[----:B------:R-:W-:Y:S01]  /*0170*/  LEA.HI.SX32 R3, R2, R3, 0x14 ;  /* 0x0000000302037211 */ /* 0x000fe200078fa2ff */
[----:B------:R-:W-:Y:S02]  /*0180*/  VIADD R16, R51, 0xfff84982 ;  /* 0xfff8498233107836 */ /* 0x000fe40000000000 */
[----:B------:R-:W-:Y:S02]  /*0190*/  VIADD R17, R27, 0xfff84982 ;  /* 0xfff849821b117836 */ /* 0x000fe40000000000 */
[----:B------:R-:W-:Y:S02]  /*01a0*/  IMAD R13, R3, -0x7c78e, R4 ;  /* 0xfff83872030d7824 */ /* 0x000fe400078e0204 */
[----:B------:R-:W-:Y:S01]  /*01b0*/  IMAD.HI R2, R16, 0x30c30c31, RZ ;  /* 0x30c30c3110027827 */ /* 0x000fe200078e02ff */
[----:B------:R-:W-:-:S03]  /*01c0*/  ISETP.GE.U32.AND P6, PT, R17, 0xbd0, PT ;  /* 0x00000bd01100780c */ /* 0x000fc60003fc6070 */
[----:B------:R-:W-:Y:S01]  /*01d0*/  VIADD R3, R13, 0xfff84982 ;  /* 0xfff849820d037836 */ /* 0x000fe20000000000 */
[----:B------:R-:W-:Y:S02]  /*01e0*/  SHF.R.U32.HI R5, RZ, 0x1f, R2 ;  /* 0x0000001fff057819 */ /* 0x000fe40000011602 */
[----:B------:R-:W-:Y:S01]  /*01f0*/  ISETP.LT.AND P2, PT, R9, 0x1f1e38, !P6 ;  /* 0x001f1e380900780c */ /* 0x000fe20007741270 */
[----:B------:R-:W-:Y:S01]  /*0200*/  IMAD.HI R4, R3, 0x30c30c31, RZ ;  /* 0x30c30c3103047827 */ /* 0x000fe200078e02ff */
[----:B------:R-:W-:-:S04]  /*0210*/  LEA.HI.SX32 R5, R2, R5, 0x1c ;  /* 0x0000000502057211 */ /* 0x000fc800078fe2ff */
[----:B------:R-:W-:Y:S02]  /*0220*/  SHF.R.U32.HI R7, RZ, 0x1f, R4 ;  /* 0x0000001fff077819 */ /* 0x000fe40000011604 */
[----:B------:R-:W-:Y:S02]  /*0230*/  PRMT R2, R5, 0x9910, RZ ;  /* 0x0000991005027816 */ /* 0x000fe400000000ff */
[----:B------:R-:W-:Y:S01]  /*0240*/  LEA.HI.SX32 R4, R4, R7, 0x1c ;  /* 0x0000000704047211 */ /* 0x000fe200078fe2ff */
[----:B------:R-:W-:Y:S02]  /*0250*/  VIADD R7, R51, 0xfff83db2 ;  /* 0xfff83db233077836 */ /* 0x000fe40000000000 */
[----:B------:R-:W-:Y:S01]  /*0260*/  IMAD R2, R2, 0xe39, RZ ;  /* 0x00000e3902027824 */ /* 0x000fe200078e02ff */
[----:B------:R-:W-:Y:S01]  /*0270*/  PRMT R6, R4, 0x9910, RZ ;  /* 0x0000991004067816 */ /* 0x000fe200000000ff */
[----:B------:R-:W-:-:S03]  /*0280*/  IMAD.HI R8, R7, 0x30c30c31, RZ ;  /* 0x30c30c3107087827 */ /* 0x000fc600078e02ff */
[----:B------:R-:W-:Y:S01]  /*0290*/  SHF.R.S32.HI R2, RZ, 0x10, R2 ;  /* 0x00000010ff027819 */ /* 0x000fe20000011402 */
[----:B------:R-:W-:-:S03]  /*02a0*/  IMAD R6, R6, 0xe39, RZ ;  /* 0x00000e3906067824 */ /* 0x000fc600078e02ff */
[----:B------:R-:W-:Y:S02]  /*02b0*/  LOP3.LUT R11, R2, 0xffff, RZ, 0xc0, !PT ;  /* 0x0000ffff020b7812 */ /* 0x000fe400078ec0ff */
[----:B------:R-:W-:Y:S02]  /*02c0*/  SHF.R.S32.HI R6, RZ, 0x10, R6 ;  /* 0x00000010ff067819 */ /* 0x000fe40000011406 */
[----:B------:R-:W-:Y:S02]  /*02d0*/  SHF.R.U32.HI R2, RZ, 0x1, R11 ;  /* 0x00000001ff027819 */ /* 0x000fe4000001160b */
[----:B------:R-:W-:Y:S02]  /*02e0*/  LOP3.LUT R15, R6, 0xffff, RZ, 0xc0, !PT ;  /* 0x0000ffff060f7812 */ /* 0x000fe400078ec0ff */
[----:B------:R-:W-:Y:S02]  /*02f0*/  LEA.HI R2, R11, R2, RZ, 0x11 ;  /* 0x000000020b027211 */ /* 0x000fe400078f88ff */
[----:B------:R-:W-:-:S02]  /*0300*/  SHF.R.U32.HI R6, RZ, 0x1, R15 ;  /* 0x00000001ff067819 */ /* 0x000fc4000001160f */
[----:B------:R-:W-:Y:S01]  /*0310*/  PRMT R14, R2, 0x9910, RZ ;  /* 0x00009910020e7816 */ /* 0x000fe200000000ff */
[----:B------:R-:W-:Y:S01]  /*0320*/  VIADD R2, R13, 0xfff83db2 ;  /* 0xfff83db20d027836 */ /* 0x000fe20000000000 */
[----:B------:R-:W-:Y:S02]  /*0330*/  LEA.HI R6, R15, R6, RZ, 0x11 ;  /* 0x000000060f067211 */ /* 0x000fe400078f88ff */
[----:B------:R-:W-:Y:S01]  /*0340*/  SHF.R.U32.HI R11, RZ, 0x1f, R8 ;  /* 0x0000001fff0b7819 */ /* 0x000fe20000011608 */
[----:B------:R-:W-:Y:S01]  /*0350*/  IMAD.HI R12, R2, 0x30c30c31, RZ ;  /* 0x30c30c31020c7827 */ /* 0x000fe200078e02ff */
[----:B------:R-:W-:Y:S02]  /*0360*/  PRMT R15, R6, 0x9910, RZ ;  /* 0x00009910060f7816 */ /* 0x000fe400000000ff */
[----:B------:R-:W-:Y:S01]  /*0370*/  LEA.HI.SX32 R10, R8, R11, 0x1c ;  /* 0x0000000b080a7211 */ /* 0x000fe200078fe2ff */
[----:B------:R-:W-:Y:S01]  /*0380*/  IMAD R6, R14, 0x24, RZ ;  /* 0x000000240e067824 */ /* 0x000fe200078e02ff */
[----:B------:R-:W-:Y:S01]  /*0390*/  SHF.R.U32.HI R11, RZ, 0x1f, R12 ;  /* 0x0000001fff0b7819 */ /* 0x000fe2000001160c */
[----:B------:R-:W-:Y:S01]  /*03a0*/  IMAD.MOV.U32 R8, RZ, RZ, R15 ;  /* 0x000000ffff087224 */ /* 0x000fe200078e000f */
[----:B------:R-:W-:Y:S01]  /*03b0*/  PRMT R15, R10, 0x9910, RZ ;  /* 0x000099100a0f7816 */ /* 0x000fe200000000ff */
[----:B------:R-:W-:Y:S01]  /*03c0*/  IMAD.MOV R14, RZ, RZ, -R6 ;  /* 0x000000ffff0e7224 */ /* 0x000fe200078e0a06 */
[----:B------:R-:W-:Y:S01]  /*03d0*/  LEA.HI.SX32 R19, R12, R11, 0x1c ;  /* 0x0000000b0c137211 */ /* 0x000fe200078fe2ff */
[----:B------:R-:W-:-:S02]  /*03e0*/  IMAD R6, R8, 0x24, RZ ;  /* 0x0000002408067824 */ /* 0x000fc400078e02ff */
[----:B------:R-:W-:Y:S01]  /*03f0*/  IMAD.MOV.U32 R12, RZ, RZ, R15 ;  /* 0x000000ffff0c7224 */ /* 0x000fe200078e000f */
[----:B------:R-:W-:Y:S01]  /*0400*/  PRMT R8, R14, 0x7710, RZ ;  /* 0x000077100e087816 */ /* 0x000fe200000000ff */
[----:B------:R-:W-:Y:S02]  /*0410*/  IMAD.MOV R17, RZ, RZ, -R6 ;  /* 0x000000ffff117224 */ /* 0x000fe400078e0a06 */
[C---:B------:R-:W-:Y:S01]  /*0420*/  IMAD R11, R5.reuse, -0x54, R16 ;  /* 0xffffffac050b7824 */ /* 0x040fe200078e0210 */
[----:B------:R-:W-:Y:S01]  /*0430*/  SHF.R.S32.HI R6, RZ, 0xf, R12 ;  /* 0x0000000fff067819 */ /* 0x000fe2000001140c */
[----:B------:R-:W-:Y:S01]  /*0440*/  IMAD.IADD R5, R5, 0x1, R8 ;  /* 0x0000000105057824 */ /* 0x000fe200078e0208 */
[----:B------:R-:W-:Y:S01]  /*0450*/  PRMT R17, R17, 0x7710, RZ ;  /* 0x0000771011117816 */ /* 0x000fe200000000ff */
[----:B------:R-:W-:Y:S01]  /*0460*/  IMAD R15, R4, -0x54, R3 ;  /* 0xffffffac040f7824 */ /* 0x000fe200078e0203 */
[----:B------:R-:W-:Y:S02]  /*0470*/  PRMT R8, R19, 0x9910, RZ ;  /* 0x0000991013087816 */ /* 0x000fe400000000ff */
[----:B------:R-:W-:Y:S01]  /*0480*/  LOP3.LUT R21, R6, 0xffff, RZ, 0xc0, !PT ;  /* 0x0000ffff06157812 */ /* 0x000fe200078ec0ff */
[----:B------:R-:W-:Y:S01]  /*0490*/  IMAD.IADD R3, R4, 0x1, R17 ;  /* 0x0000000104037824 */ /* 0x000fe200078e0211 */
[----:B------:R-:W-:Y:S01]  /*04a0*/  SHF.R.S32.HI R8, RZ, 0xf, R8 ;  /* 0x0000000fff087819 */ /* 0x000fe20000011408 */
[----:B------:R-:W-:Y:S01]  /*04b0*/  IMAD R17, R10, -0x54, R7 ;  /* 0xffffffac0a117824 */ /* 0x000fe200078e0207 */
[----:B------:R-:W-:Y:S01]  /*04c0*/  LEA.HI R6, R21, R10, RZ, 0x14 ;  /* 0x0000000a15067211 */ /* 0x000fe200078fa0ff */
[----:B------:R-:W-:Y:S01]  /*04d0*/  IMAD R4, R24, 0xbd0, RZ ;  /* 0x00000bd018047824 */ /* 0x000fe200078e02ff */
[----:B------:R-:W-:-:S02]  /*04e0*/  PRMT R3, R3, 0x9910, RZ ;  /* 0x0000991003037816 */ /* 0x000fc400000000ff */
[----:B------:R-:W-:Y:S02]  /*04f0*/  LOP3.LUT R6, R6, 0xfff0, RZ, 0xc0, !PT ;  /* 0x0000fff006067812 */ /* 0x000fe400078ec0ff */
[----:B------:R-:W-:Y:S01]  /*0500*/  LOP3.LUT R12, R8, 0xffff, RZ, 0xc0, !PT ;  /* 0x0000ffff080c7812 */ /* 0x000fe200078ec0ff */
[----:B------:R-:W-:Y:S02]  /*0510*/  IMAD.MOV.U32 R8, RZ, RZ, R3 ;  /* 0x000000ffff087224 */ /* 0x000fe400078e0003 */
[----:B------:R-:W-:Y:S01]  /*0520*/  IMAD.MOV R21, RZ, RZ, -R6 ;  /* 0x000000ffff157224 */ /* 0x000fe200078e0a06 */
[----:B------:R-:W-:Y:S01]  /*0530*/  LEA.HI R7, R12, R19, RZ, 0x14 ;  /* 0x000000130c077211 */ /* 0x000fe200078fa0ff */
[----:B------:R-:W-:Y:S01]  /*0540*/  IMAD R3, R11, 0x24, R4 ;  /* 0x000000240b037824 */ /* 0x000fe200078e0204 */
[----:B------:R-:W-:Y:S01]  /*0550*/  PRMT R6, R5, 0x9910, RZ ;  /* 0x0000991005067816 */ /* 0x000fe200000000ff */
[----:B------:R-:W-:Y:S01]  /*0560*/  IMAD R5, R15, 0x24, R8 ;  /* 0x000000240f057824 */ /* 0x000fe200078e0208 */
[----:B------:R-:W-:-:S02]  /*0570*/  LOP3.LUT R8, R7, 0xfff0, RZ, 0xc0, !PT ;  /* 0x0000fff007087812 */ /* 0x000fc400078ec0ff */
[----:B------:R-:W-:Y:S01]  /*0580*/  PRMT R21, R21, 0x7710, RZ ;  /* 0x0000771015157816 */ /* 0x000fe200000000ff */
[----:B------:R-:W-:Y:S02]  /*0590*/  IMAD.IADD R3, R3, 0x1, R6 ;  /* 0x0000000103037824 */ /* 0x000fe400078e0206 */
[----:B------:R-:W-:Y:S02]  /*05a0*/  IMAD.MOV R8, RZ, RZ, -R8 ;  /* 0x000000ffff087224 */ /* 0x000fe400078e0a08 */
[----:B------:R-:W-:Y:S02]  /*05b0*/  IMAD.IADD R12, R10, 0x1, R21 ;  /* 0x000000010a0c7824 */ /* 0x000fe400078e0215 */
[----:B------:R-:W-:Y:S01]  /*05c0*/  IMAD R21, R19, -0x54, R2 ;  /* 0xffffffac13157824 */ /* 0x000fe200078e0202 */
[----:B------:R-:W-:Y:S01]  /*05d0*/  PRMT R8, R8, 0x7710, RZ ;  /* 0x0000771008087816 */ /* 0x000fe200000000ff */
[----:B------:R-:W-:Y:S02]  /*05e0*/  IMAD.IADD R7, R4, 0x1, R5 ;  /* 0x0000000104077824 */ /* 0x000fe400078e0205 */
[----:B--2---:R-:W-:-:S04]  /*05f0*/  IMAD.WIDE R4, R3, 0x4, R42 ;  /* 0x0000000403047825 */ /* 0x004fc800078e022a */
[----:B------:R-:W-:Y:S01]  /*0600*/  IMAD.IADD R19, R19, 0x1, R8 ;  /* 0x0000000113137824 */ /* 0x000fe200078e0208 */
[----:B------:R1:W2:Y:S01]  /*0610*/  @P2 LDG.E.EL R33, desc[UR4][R4.64] ;  /* 0x0000000404212981 */ /* 0x0002a2000c2e1900 */
[----:B----4-:R-:W-:-:S03]  /*0620*/  IMAD.WIDE R2, R11, 0x4, R40 ;  /* 0x000000040b027825 */ /* 0x010fc600078e0228 */
[----:B------:R-:W-:Y:S01]  /*0630*/  PRMT R19, R19, 0x9910, RZ ;  /* 0x0000991013137816 */ /* 0x000fe200000000ff */
[----:B------:R-:W-:Y:S01]  /*0640*/  IMAD R8, R24, 0x540, RZ ;  /* 0x0000054018087824 */ /* 0x000fe200078e02ff */
[----:B------:R-:W-:Y:S01]  /*0650*/  ISETP.GT.AND P1, PT, R51, 0x7c24d, PT ;  /* 0x0007c24d3300780c */ /* 0x000fe20003f24270 */
[----:B------:R-:W-:Y:S01]  /*0660*/  IMAD.WIDE R6, R7, 0x4, R42 ;  /* 0x0000000407067825 */ /* 0x000fe200078e022a */
[----:B------:R3:W4:Y:S01]  /*0670*/  @P2 LDG.E.EL R34, desc[UR4][R2.64] ;  /* 0x0000000402222981 */ /* 0x000722000c2e1900 */
[----:B-1----:R-:W-:Y:S02]  /*0680*/  PRMT R5, R12, 0x9910, RZ ;  /* 0x000099100c057816 */ /* 0x002fe400000000ff */
[----:B------:R-:W-:Y:S01]  /*0690*/  IMAD.WIDE R10, R15, 0x4, R40 ;  /* 0x000000040f0a7825 */ /* 0x000fe200078e0228 */
[----:B------:R-:W-:Y:S01]  /*06a0*/  ISETP.LT.AND P5, PT, R9, 0x1f1e38, P1 ;  /* 0x001f1e380900780c */ /* 0x000fe20000fa1270 */
[----:B------:R5:W2:Y:S02]  /*06b0*/  @P2 LDG.E.EL R31, desc[UR4][R6.64] ;  /* 0x00000004061f2981 */ /* 0x000aa4000c2e1900 */
[----:B------:R-:W-:-:S02]  /*06c0*/  IMAD.MOV.U32 R12, RZ, RZ, R19 ;  /* 0x000000ffff0c7224 */ /* 0x000fc400078e0013 */
[----:B------:R-:W-:Y:S01]  /*06d0*/  IMAD R4, R17, 0x10, R8 ;  /* 0x0000001011047824 */ /* 0x000fe200078e0208 */
[----:B------:R1:W2:Y:S01]  /*06e0*/  @P2 LDG.E.EL R30, desc[UR4][R10.64] ;  /* 0x000000040a1e2981 */ /* 0x0002a2000c2e1900 */
[----:B------:R-:W-:-:S03]  /*06f0*/  IMAD R15, R21, 0x10, R12 ;  /* 0x00000010150f7824 */ /* 0x000fc600078e020c */
[----:B---3--:R-:W-:Y:S01]  /*0700*/  IADD3 R3, R4, R5, RZ ;  /* 0x0000000504037210 */ /* 0x008fe20007ffe0ff */
[----:B------:R-:W-:Y:S01]  /*0710*/  IMAD.IADD R5, R8, 0x1, R15 ;  /* 0x0000000108057824 */ /* 0x000fe200078e020f */
[----:B------:R-:W-:Y:S01]  /*0720*/  CS2R R22, SRZ ;  /* 0x0000000000167805 */ /* 0x000fe2000001ff00 */
[----:B-----5:R-:W-:-:S04]  /*0730*/  IMAD.WIDE R6, R17, 0x4, R28 ;  /* 0x0000000411067825 */ /* 0x020fc800078e021c */
[----:B------:R-:W-:Y:S01]  /*0740*/  IMAD.MOV.U32 R12, RZ, RZ, RZ ;  /* 0x000000ffff0c7224 */ /* 0x000fe200078e00ff */
[----:B------:R3:W5:Y:S01]  /*0750*/  @P5 LDG.E.EL R32, desc[UR4][R6.64] ;  /* 0x0000000406205981 */ /* 0x000762000c2e1900 */
[----:B-1----:R-:W-:Y:S02]  /*0760*/  IMAD.MOV.U32 R11, RZ, RZ, RZ ;  /* 0x000000ffff0b7224 */ /* 0x002fe400078e00ff */
[----:B0-----:R-:W-:-:S04]  /*0770*/  IMAD.WIDE R2, R3, 0x4, R38 ;  /* 0x0000000403027825 */ /* 0x001fc800078e0226 */
[----:B------:R-:W-:Y:S01]  /*0780*/  IMAD.WIDE R4, R5, 0x4, R38 ;  /* 0x0000000405047825 */ /* 0x000fe200078e0226 */
[----:B------:R0:W5:Y:S03]  /*0790*/  @P5 LDG.E.EL R23, desc[UR4][R2.64] ;  /* 0x0000000402175981 */ /* 0x000166000c2e1900 */
[----:B------:R-:W-:Y:S01]  /*07a0*/  IMAD.WIDE R14, R21, 0x4, R28 ;  /* 0x00000004150e7825 */ /* 0x000fe200078e021c */
[----:B------:R1:W5:Y:S04]  /*07b0*/  @P5 LDG.E.EL R12, desc[UR4][R4.64] ;  /* 0x00000004040c5981 */ /* 0x000368000c2e1900 */
[----:B------:R0:W5:Y:S01]  /*07c0*/  @P5 LDG.E.EL R11, desc[UR4][R14.64] ;  /* 0x000000040e0b5981 */ /* 0x000162000c2e1900 */
[----:B------:R-:W-:-:S02]  /*07d0*/  VIADD R48, R9, 0x2 ;  /* 0x0000000209307836 */ /* 0x000fc40000000000 */
[----:B------:R-:W-:Y:S02]  /*07e0*/  VIADD R53, R9, 0x3 ;  /* 0x0000000309357836 */ /* 0x000fe40000000000 */
[----:B------:R-:W-:-:S04]  /*07f0*/  IMAD.HI R63, R48, 0x20e82e3, RZ ;  /* 0x020e82e3303f7827 */ /* 0x000fc800078e02ff */
[----:B---3--:R-:W-:Y:S01]  /*0800*/  IMAD.HI R7, R53, 0x20e82e3, RZ ;  /* 0x020e82e335077827 */ /* 0x008fe200078e02ff */
[----:B------:R-:W-:-:S04]  /*0810*/  SHF.R.U32.HI R6, RZ, 0x1f, R63 ;  /* 0x0000001fff067819 */ /* 0x000fc8000001163f */
[----:B------:R-:W-:Y:S02]  /*0820*/  LEA.HI.SX32 R63, R63, R6, 0x14 ;  /* 0x000000063f3f7211 */ /* 0x000fe400078fa2ff */
[----:B------:R-:W-:Y:S01]  /*0830*/  SHF.R.U32.HI R6, RZ, 0x1f, R7 ;  /* 0x0000001fff067819 */ /* 0x000fe20000011607 */
[C---:B------:R-:W-:Y:S02]  /*0840*/  VIADD R50, R9.reuse, 0x2 ;  /* 0x0000000209327836 */ /* 0x040fe40000000000 */
[----:B0-----:R-:W-:Y:S01]  /*0850*/  VIADD R3, R9, 0x3 ;  /* 0x0000000309037836 */ /* 0x001fe20000000000 */
[----:B------:R-:W-:Y:S01]  /*0860*/  LEA.HI.SX32 R6, R7, R6, 0x14 ;  /* 0x0000000607067211 */ /* 0x000fe200078fa2ff */
[----:B------:R-:W-:-:S04]  /*0870*/  IMAD R50, R63, -0x7c78e, R50 ;  /* 0xfff838723f327824 */ /* 0x000fc800078e0232 */
[----:B------:R-:W-:Y:S02]  /*0880*/  IMAD R62, R6, -0x7c78e, R3 ;  /* 0xfff83872063e7824 */ /* 0x000fe400078e0203 */
[----:B------:R-:W-:Y:S02]  /*0890*/  VIADD R3, R50, 0xfff84982 ;  /* 0xfff8498232037836 */ /* 0x000fe40000000000 */
[----:B------:R-:W-:Y:S02]  /*08a0*/  VIADD R2, R62, 0xfff84982 ;  /* 0xfff849823e027836 */ /* 0x000fe40000000000 */
[----:B-1----:R-:W-:-:S04]  /*08b0*/  IMAD.HI R4, R3, 0x30c30c31, RZ ;  /* 0x30c30c3103047827 */ /* 0x002fc800078e02ff */
[----:B------:R-:W-:Y:S01]  /*08c0*/  VIADD R15, R50, 0xfff83db2 ;  /* 0xfff83db2320f7836 */ /* 0x000fe20000000000 */
[----:B------:R-:W-:Y:S01]  /*08d0*/  SHF.R.U32.HI R5, RZ, 0x1f, R4 ;  /* 0x0000001fff057819 */ /* 0x000fe20000011604 */
[----:B------:R-:W-:-:S04]  /*08e0*/  IMAD.HI R6, R2, 0x30c30c31, RZ ;  /* 0x30c30c3102067827 */ /* 0x000fc800078e02ff */
[----:B------:R-:W-:Y:S01]  /*08f0*/  IMAD.HI R8, R15, 0x30c30c31, RZ ;  /* 0x30c30c310f087827 */ /* 0x000fe200078e02ff */
[----:B------:R-:W-:-:S03]  /*0900*/  LEA.HI.SX32 R4, R4, R5, 0x1c ;  /* 0x0000000504047211 */ /* 0x000fc600078fe2ff */
[----:B------:R-:W-:Y:S01]  /*0910*/  VIADD R19, R62, 0xfff83db2 ;  /* 0xfff83db23e137836 */ /* 0x000fe20000000000 */
[----:B------:R-:W-:Y:S02]  /*0920*/  SHF.R.U32.HI R5, RZ, 0x1f, R6 ;  /* 0x0000001fff057819 */ /* 0x000fe40000011606 */
[----:B------:R-:W-:Y:S01]  /*0930*/  SHF.R.U32.HI R7, RZ, 0x1f, R8 ;  /* 0x0000001fff077819 */ /* 0x000fe20000011608 */
[----:B------:R-:W-:Y:S01]  /*0940*/  IMAD.HI R10, R19, 0x30c30c31, RZ ;  /* 0x30c30c31130a7827 */ /* 0x000fe200078e02ff */
[----:B------:R-:W-:Y:S02]  /*0950*/  LEA.HI.SX32 R5, R6, R5, 0x1c ;  /* 0x0000000506057211 */ /* 0x000fe400078fe2ff */
[----:B------:R-:W-:Y:S02]  /*0960*/  PRMT R6, R4, 0x9910, RZ ;  /* 0x0000991004067816 */ /* 0x000fe400000000ff */
[----:B------:R-:W-:Y:S02]  /*0970*/  LEA.HI.SX32 R8, R8, R7, 0x1c ;  /* 0x0000000708087211 */ /* 0x000fe400078fe2ff */
[----:B------:R-:W-:Y:S01]  /*0980*/  SHF.R.U32.HI R17, RZ, 0x1f, R10 ;  /* 0x0000001fff117819 */ /* 0x000fe2000001160a */
[----:B------:R-:W-:Y:S01]  /*0990*/  IMAD.MOV.U32 R7, RZ, RZ, R6 ;  /* 0x000000ffff077224 */ /* 0x000fe200078e0006 */
[----:B------:R-:W-:-:S02]  /*09a0*/  PRMT R14, R5, 0x9910, RZ ;  /* 0x00009910050e7816 */ /* 0x000fc400000000ff */
[----:B------:R-:W-:Y:S02]  /*09b0*/  PRMT R16, R8, 0x9910, RZ ;  /* 0x0000991008107816 */ /* 0x000fe400000000ff */
[----:B------:R-:W-:Y:S01]  /*09c0*/  LEA.HI.SX32 R6, R10, R17, 0x1c ;  /* 0x000000110a067211 */ /* 0x000fe200078fe2ff */
[----:B------:R-:W-:Y:S02]  /*09d0*/  IMAD.MOV.U32 R10, RZ, RZ, R14 ;  /* 0x000000ffff0a7224 */ /* 0x000fe400078e000e */
[----:B------:R-:W-:Y:S01]  /*09e0*/  IMAD.MOV.U32 R14, RZ, RZ, R16 ;  /* 0x000000ffff0e7224 */ /* 0x000fe200078e0010 */
[----:B------:R-:W-:Y:S01]  /*09f0*/  PRMT R17, R6, 0x9910, RZ ;  /* 0x0000991006117816 */ /* 0x000fe200000000ff */
[----:B------:R-:W-:-:S03]  /*0a00*/  IMAD R7, R7, 0xe39, RZ ;  /* 0x00000e3907077824 */ /* 0x000fc600078e02ff */
[----:B------:R-:W-:Y:S01]  /*0a10*/  SHF.R.S32.HI R14, RZ, 0xf, R14 ;  /* 0x0000000fff0e7819 */ /* 0x000fe2000001140e */
[----:B------:R-:W-:Y:S02]  /*0a20*/  IMAD.MOV.U32 R16, RZ, RZ, R17 ;  /* 0x000000ffff107224 */ /* 0x000fe400078e0011 */
[----:B------:R-:W-:Y:S01]  /*0a30*/  IMAD R10, R10, 0xe39, RZ ;  /* 0x00000e390a0a7824 */ /* 0x000fe200078e02ff */
[----:B------:R-:W-:Y:S02]  /*0a40*/  LOP3.LUT R17, R14, 0xffff, RZ, 0xc0, !PT ;  /* 0x0000ffff0e117812 */ /* 0x000fe400078ec0ff */
[----:B------:R-:W-:Y:S02]  /*0a50*/  SHF.R.S32.HI R14, RZ, 0xf, R16 ;  /* 0x0000000fff0e7819 */ /* 0x000fe40000011410 */
[----:B------:R-:W-:Y:S02]  /*0a60*/  SHF.R.S32.HI R7, RZ, 0x10, R7 ;  /* 0x00000010ff077819 */ /* 0x000fe40000011407 */
[----:B------:R-:W-:-:S02]  /*0a70*/  SHF.R.S32.HI R10, RZ, 0x10, R10 ;  /* 0x00000010ff0a7819 */ /* 0x000fc4000001140a */
[----:B------:R-:W-:Y:S02]  /*0a80*/  LEA.HI R16, R17, R8, RZ, 0x14 ;  /* 0x0000000811107211 */ /* 0x000fe400078fa0ff */
[----:B------:R-:W-:Y:S02]  /*0a90*/  LOP3.LUT R17, R14, 0xffff, RZ, 0xc0, !PT ;  /* 0x0000ffff0e117812 */ /* 0x000fe400078ec0ff */
[----:B------:R-:W-:Y:S02]  /*0aa0*/  LOP3.LUT R18, R7, 0xffff, RZ, 0xc0, !PT ;  /* 0x0000ffff07127812 */ /* 0x000fe400078ec0ff */
[----:B------:R-:W-:Y:S02]  /*0ab0*/  LOP3.LUT R21, R10, 0xffff, RZ, 0xc0, !PT ;  /* 0x0000ffff0a157812 */ /* 0x000fe400078ec0ff */
[----:B------:R-:W-:Y:S02]  /*0ac0*/  LOP3.LUT R16, R16, 0xfff0, RZ, 0xc0, !PT ;  /* 0x0000fff010107812 */ /* 0x000fe400078ec0ff */
[----:B------:R-:W-:-:S02]  /*0ad0*/  LEA.HI R17, R17, R6, RZ, 0x14 ;  /* 0x0000000611117211 */ /* 0x000fc400078fa0ff */
[----:B------:R-:W-:Y:S01]  /*0ae0*/  SHF.R.U32.HI R7, RZ, 0x1, R18 ;  /* 0x00000001ff077819 */ /* 0x000fe20000011612 */
[----:B------:R-:W-:Y:S01]  /*0af0*/  IMAD.MOV R16, RZ, RZ, -R16 ;  /* 0x000000ffff107224 */ /* 0x000fe200078e0a10 */
[----:B------:R-:W-:Y:S02]  /*0b00*/  SHF.R.U32.HI R14, RZ, 0x1, R21 ;  /* 0x00000001ff0e7819 */ /* 0x000fe40000011615 */
[----:B------:R-:W-:Y:S02]  /*0b10*/  LOP3.LUT R17, R17, 0xfff0, RZ, 0xc0, !PT ;  /* 0x0000fff011117812 */ /* 0x000fe400078ec0ff */
[----:B------:R-:W-:Y:S02]  /*0b20*/  LEA.HI R10, R18, R7, RZ, 0x11 ;  /* 0x00000007120a7211 */ /* 0x000fe400078f88ff */
[----:B------:R-:W-:Y:S01]  /*0b30*/  LEA.HI R14, R21, R14, RZ, 0x11 ;  /* 0x0000000e150e7211 */ /* 0x000fe200078f88ff */
[----:B------:R-:W-:Y:S01]  /*0b40*/  IMAD.MOV R17, RZ, RZ, -R17 ;  /* 0x000000ffff117224 */ /* 0x000fe200078e0a11 */
[----:B------:R-:W-:Y:S01]  /*0b50*/  PRMT R21, R16, 0x7710, RZ ;  /* 0x0000771010157816 */ /* 0x000fe200000000ff */
[----:B------:R-:W-:Y:S01]  /*0b60*/  IMAD R7, R8, -0x54, R15 ;  /* 0xffffffac08077824 */ /* 0x000fe200078e020f */
[----:B------:R-:W-:-:S02]  /*0b70*/  PRMT R10, R10, 0x9910, RZ ;  /* 0x000099100a0a7816 */ /* 0x000fc400000000ff */
[----:B------:R-:W-:Y:S01]  /*0b80*/  PRMT R15, R14, 0x9910, RZ ;  /* 0x000099100e0f7816 */ /* 0x000fe200000000ff */
[----:B------:R-:W-:Y:S01]  /*0b90*/  IMAD.IADD R14, R8, 0x1, R21 ;  /* 0x00000001080e7824 */ /* 0x000fe200078e0215 */
[----:B------:R-:W-:Y:S01]  /*0ba0*/  PRMT R17, R17, 0x7710, RZ ;  /* 0x0000771011117816 */ /* 0x000fe200000000ff */
[----:B------:R-:W-:Y:S02]  /*0bb0*/  IMAD R8, R10, 0x24, RZ ;  /* 0x000000240a087824 */ /* 0x000fe400078e02ff */
[----:B------:R-:W-:Y:S02]  /*0bc0*/  IMAD R10, R15, 0x24, RZ ;  /* 0x000000240f0a7824 */ /* 0x000fe400078e02ff */
[----:B------:R-:W-:Y:S02]  /*0bd0*/  IMAD.IADD R15, R6, 0x1, R17 ;  /* 0x00000001060f7824 */ /* 0x000fe400078e0211 */
[----:B------:R-:W-:Y:S02]  /*0be0*/  IMAD.MOV R17, RZ, RZ, -R8 ;  /* 0x000000ffff117224 */ /* 0x000fe400078e0a08 */
[----:B------:R-:W-:-:S03]  /*0bf0*/  IMAD.MOV R10, RZ, RZ, -R10 ;  /* 0x000000ffff0a7224 */ /* 0x000fc600078e0a0a */
[----:B------:R-:W-:Y:S02]  /*0c00*/  PRMT R17, R17, 0x7710, RZ ;  /* 0x0000771011117816 */ /* 0x000fe400000000ff */
[----:B------:R-:W-:Y:S01]  /*0c10*/  PRMT R10, R10, 0x7710, RZ ;  /* 0x000077100a0a7816 */ /* 0x000fe200000000ff */
[----:B------:R-:W-:Y:S01]  /*0c20*/  IMAD R37, R4, -0x54, R3 ;  /* 0xffffffac04257824 */ /* 0x000fe200078e0203 */
[----:B------:R-:W-:Y:S01]  /*0c30*/  ISETP.GE.AND P0, PT, R9, 0x1f1e38, PT ;  /* 0x001f1e380900780c */ /* 0x000fe20003f06270 */
[C---:B------:R-:W-:Y:S02]  /*0c40*/  IMAD R47, R5.reuse, -0x54, R2 ;  /* 0xffffffac052f7824 */ /* 0x040fe400078e0202 */
[----:B------:R-:W-:Y:S02]  /*0c50*/  IMAD R19, R6, -0x54, R19 ;  /* 0xffffffac06137824 */ /* 0x000fe400078e0213 */
[----:B------:R-:W-:Y:S02]  /*0c60*/  IMAD.IADD R4, R4, 0x1, R17 ;  /* 0x0000000104047824 */ /* 0x000fe400078e0211 */
[----:B------:R-:W-:-:S02]  /*0c70*/  IMAD.IADD R5, R5, 0x1, R10 ;  /* 0x0000000105057824 */ /* 0x000fc400078e020a */
[C---:B------:R-:W-:Y:S01]  /*0c80*/  IMAD R6, R63.reuse, 0xbd0, RZ ;  /* 0x00000bd03f067824 */ /* 0x040fe200078e02ff */
[----:B------:R-:W-:Y:S01]  /*0c90*/  PRMT R14, R14, 0x9910, RZ ;  /* 0x000099100e0e7816 */ /* 0x000fe200000000ff */
[----:B------:R-:W-:Y:S01]  /*0ca0*/  IMAD R8, R63, 0x540, RZ ;  /* 0x000005403f087824 */ /* 0x000fe200078e02ff */
[----:B------:R-:W-:Y:S01]  /*0cb0*/  ISETP.LT.U32.AND P3, PT, R3, 0xbd0, !P0 ;  /* 0x00000bd00300780c */ /* 0x000fe20004761070 */
[--C-:B------:R-:W-:Y:S01]  /*0cc0*/  IMAD R2, R37, 0x24, R6.reuse ;  /* 0x0000002425027824 */ /* 0x100fe200078e0206 */
[----:B------:R-:W-:Y:S01]  /*0cd0*/  PRMT R3, R4, 0x9910, RZ ;  /* 0x0000991004037816 */ /* 0x000fe200000000ff */
[----:B------:R-:W-:Y:S01]  /*0ce0*/  IMAD R6, R47, 0x24, R6 ;  /* 0x000000242f067824 */ /* 0x000fe200078e0206 */
[----:B------:R-:W-:Y:S01]  /*0cf0*/  PRMT R5, R5, 0x9910, RZ ;  /* 0x0000991005057816 */ /* 0x000fe200000000ff */
[----:B------:R-:W-:Y:S01]  /*0d00*/  IMAD R10, R7, 0x10, R8 ;  /* 0x00000010070a7824 */ /* 0x000fe200078e0208 */
[----:B------:R-:W-:Y:S02]  /*0d10*/  LEA R8, R19, R8, 0x4 ;  /* 0x0000000813087211 */ /* 0x000fe400078e20ff */
[----:B------:R-:W-:Y:S01]  /*0d20*/  PRMT R17, R15, 0x9910, RZ ;  /* 0x000099100f117816 */ /* 0x000fe200000000ff */
[----:B------:R-:W-:Y:S01]  /*0d30*/  IMAD.MOV.U32 R15, RZ, RZ, R14 ;  /* 0x000000ffff0f7224 */ /* 0x000fe200078e000e */
[----:B------:R-:W-:Y:S01]  /*0d40*/  ISETP.GT.AND P4, PT, R50, 0x7c24d, !P0 ;  /* 0x0007c24d3200780c */ /* 0x000fe20004784270 */
[----:B------:R-:W-:-:S02]  /*0d50*/  IMAD.IADD R3, R2, 0x1, R3 ;  /* 0x0000000102037824 */ /* 0x000fc400078e0203 */
[----:B------:R-:W-:Y:S02]  /*0d60*/  IMAD.IADD R5, R6, 0x1, R5 ;  /* 0x0000000106057824 */ /* 0x000fe400078e0205 */
[----:B------:R-:W-:Y:S02]  /*0d70*/  IMAD.IADD R15, R10, 0x1, R15 ;  /* 0x000000010a0f7824 */ /* 0x000fe400078e020f */
[----:B------:R-:W-:Y:S02]  /*0d80*/  IMAD.IADD R17, R8, 0x1, R17 ;  /* 0x0000000108117824 */ /* 0x000fe400078e0211 */
[----:B------:R-:W-:Y:S02]  /*0d90*/  IMAD.MOV.U32 R26, RZ, RZ, RZ ;  /* 0x000000ffff1a7224 */ /* 0x000fe400078e00ff */
[----:B------:R-:W-:Y:S02]  /*0da0*/  IMAD.MOV.U32 R25, RZ, RZ, RZ ;  /* 0x000000ffff197224 */ /* 0x000fe400078e00ff */
[----:B------:R-:W-:-:S02]  /*0db0*/  IMAD.MOV.U32 R8, RZ, RZ, RZ ;  /* 0x000000ffff087224 */ /* 0x000fc400078e00ff */
[----:B------:R-:W-:Y:S02]  /*0dc0*/  IMAD.MOV.U32 R10, RZ, RZ, RZ ;  /* 0x000000ffff0a7224 */ /* 0x000fe400078e00ff */
[----:B------:R-:W-:Y:S01]  /*0dd0*/  IMAD.WIDE R2, R3, 0x4, R42 ;  /* 0x0000000403027825 */ /* 0x000fe200078e022a */
[----:B------:R-:W-:-:S03]  /*0de0*/  CS2R R20, SRZ ;  /* 0x0000000000147805 */ /* 0x000fc6000001ff00 */
[----:B------:R-:W-:Y:S01]  /*0df0*/  IMAD.WIDE R4, R5, 0x4, R42 ;  /* 0x0000000405047825 */ /* 0x000fe200078e022a */
[----:B------:R0:W3:Y:S03]  /*0e00*/  @P3 LDG.E.EL R26, desc[UR4][R2.64] ;  /* 0x00000004021a3981 */ /* 0x0000e6000c2e1900 */
[--C-:B------:R-:W-:Y:S01]  /*0e10*/  IMAD.WIDE R36, R37, 0x4, R40.reuse ;  /* 0x0000000425247825 */ /* 0x100fe200078e0228 */
[----:B------:R1:W3:Y:S03]  /*0e20*/  @P3 LDG.E.EL R25, desc[UR4][R4.64] ;  /* 0x0000000404193981 */ /* 0x0002e6000c2e1900 */
[----:B------:R-:W-:Y:S01]  /*0e30*/  IMAD.WIDE R46, R47, 0x4, R40 ;  /* 0x000000042f2e7825 */ /* 0x000fe200078e0228 */
[----:B------:R-:W3:Y:S03]  /*0e40*/  @P3 LDG.E.EL R8, desc[UR4][R36.64] ;  /* 0x0000000424083981 */ /* 0x000ee6000c2e1900 */
[----:B------:R-:W-:Y:S01]  /*0e50*/  IMAD.MOV.U32 R45, RZ, RZ, RZ ;  /* 0x000000ffff2d7224 */ /* 0x000fe200078e00ff */
[----:B------:R-:W3:Y:S01]  /*0e60*/  @P3 LDG.E.EL R10, desc[UR4][R46.64] ;  /* 0x000000042e0a3981 */ /* 0x000ee2000c2e1900 */
[----:B------:R-:W-:-:S04]  /*0e70*/  IMAD.WIDE R6, R7, 0x4, R28 ;  /* 0x0000000407067825 */ /* 0x000fc800078e021c */
[--C-:B------:R-:W-:Y:S01]  /*0e80*/  IMAD.WIDE R14, R15, 0x4, R38.reuse ;  /* 0x000000040f0e7825 */ /* 0x100fe200078e0226 */
[----:B------:R0:W3:Y:S03]  /*0e90*/  @P4 LDG.E.EL R22, desc[UR4][R6.64] ;  /* 0x0000000406164981 */ /* 0x0000e6000c2e1900 */
[----:B------:R-:W-:Y:S01]  /*0ea0*/  IMAD.WIDE R16, R17, 0x4, R38 ;  /* 0x0000000411107825 */ /* 0x000fe200078e0226 */
[----:B------:R0:W3:Y:S03]  /*0eb0*/  @P4 LDG.E.EL R20, desc[UR4][R14.64] ;  /* 0x000000040e144981 */ /* 0x0000e6000c2e1900 */
[----:B------:R-:W-:Y:S01]  /*0ec0*/  IMAD.WIDE R18, R19, 0x4, R28 ;  /* 0x0000000413127825 */ /* 0x000fe200078e021c */
[----:B------:R0:W3:Y:S04]  /*0ed0*/  @P4 LDG.E.EL R21, desc[UR4][R16.64] ;  /* 0x0000000410154981 */ /* 0x0000e8000c2e1900 */
[----:B------:R1:W3:Y:S01]  /*0ee0*/  @P4 LDG.E.EL R45, desc[UR4][R18.64] ;  /* 0x00000004122d4981 */ /* 0x0002e2000c2e1900 */
[----:B------:R-:W-:-:S05]  /*0ef0*/  IMAD.HI R35, R0, 0x20e82e3, RZ ;  /* 0x020e82e300237827 */ /* 0x000fca00078e02ff */
[----:B0-----:R-:W-:-:S04]  /*0f00*/  SHF.R.U32.HI R2, RZ, 0x1f, R35 ;  /* 0x0000001fff027819 */ /* 0x001fc80000011623 */
[----:B------:R-:W-:Y:S01]  /*0f10*/  LEA.HI.SX32 R35, R35, R2, 0x14 ;  /* 0x0000000223237211 */ /* 0x000fe200078fa2ff */
[----:B------:R-:W-:-:S04]  /*0f20*/  VIADD R3, R27, 0xfffac000 ;  /* 0xfffac0001b037836 */ /* 0x000fc80000000000 */
[----:B------:R-:W-:Y:S02]  /*0f30*/  IMAD R0, R35, -0x7c78e, R0 ;  /* 0xfff8387223007824 */ /* 0x000fe400078e0200 */
[----:B------:R-:W-:Y:S02]  /*0f40*/  IMAD.MOV.U32 R2, RZ, RZ, RZ ;  /* 0x000000ffff027224 */ /* 0x000fe400078e00ff */
[----:B-1----:R-:W-:Y:S02]  /*0f50*/  VIADD R5, R0, 0xfffac000 ;  /* 0xfffac00000057836 */ /* 0x002fe40000000000 */
[----:B------:R-:W-:Y:S02]  /*0f60*/  IMAD.MOV.U32 R4, RZ, RZ, RZ ;  /* 0x000000ffff047224 */ /* 0x000fe400078e00ff */
[----:B------:R-:W-:-:S04]  /*0f70*/  IMAD.HI R2, R3, -0x7df7df7d, R2 ;  /* 0x8208208303027827 */ /* 0x000fc800078e0202 */
[----:B------:R-:W-:Y:S01]  /*0f80*/  IMAD.HI R4, R5, -0x7df7df7d, R4 ;  /* 0x8208208305047827 */ /* 0x000fe200078e0204 */
[----:B------:R-:W-:-:S04]  /*0f90*/  SHF.R.U32.HI R7, RZ, 0x1f, R2 ;  /* 0x0000001fff077819 */ /* 0x000fc80000011602 */
[----:B------:R-:W-:Y:S02]  /*0fa0*/  SHF.R.U32.HI R15, RZ, 0x1f, R4 ;  /* 0x0000001fff0f7819 */ /* 0x000fe40000011604 */
[----:B------:R-:W-:Y:S02]  /*0fb0*/  LEA.HI.SX32 R2, R2, R7, 0x1a ;  /* 0x0000000702027211 */ /* 0x000fe400078fd2ff */
[----:B------:R-:W-:Y:S02]  /*0fc0*/  LEA.HI.SX32 R4, R4, R15, 0x1a ;  /* 0x0000000f04047211 */ /* 0x000fe400078fd2ff */
[----:B------:R-:W-:Y:S02]  /*0fd0*/  PRMT R6, R2, 0x9910, RZ ;  /* 0x0000991002067816 */ /* 0x000fe400000000ff */
[----:B------:R-:W-:-:S03]  /*0fe0*/  PRMT R14, R4, 0x9910, RZ ;  /* 0x00009910040e7816 */ /* 0x000fc600000000ff */
[----:B------:R-:W-:Y:S02]  /*0ff0*/  IMAD R7, R6, -0x779b, RZ ;  /* 0xffff886506077824 */ /* 0x000fe400078e02ff */
[----:B------:R-:W-:-:S03]  /*1000*/  IMAD R15, R14, -0x779b, RZ ;  /* 0xffff88650e0f7824 */ /* 0x000fc600078e02ff */
[----:B------:R-:W-:Y:S02]  /*1010*/  LEA.HI.SX32 R6, R7, R2, 0x10 ;  /* 0x0000000207067211 */ /* 0x000fe400078f82ff */
[----:B------:R-:W-:Y:S02]  /*1020*/  LEA.HI.SX32 R7, R15, R4, 0x10 ;  /* 0x000000040f077211 */ /* 0x000fe400078f82ff */
[C---:B------:R-:W-:Y:S02]  /*1030*/  LOP3.LUT R14, R6.reuse, 0xffff, RZ, 0xc0, !PT ;  /* 0x0000ffff060e7812 */ /* 0x040fe400078ec0ff */
[C---:B------:R-:W-:Y:S02]  /*1040*/  PRMT R17, R7.reuse, 0x9910, RZ ;  /* 0x0000991007117816 */ /* 0x040fe400000000ff */
[----:B------:R-:W-:Y:S02]  /*1050*/  LOP3.LUT R15, R7, 0xffff, RZ, 0xc0, !PT ;  /* 0x0000ffff070f7812 */ /* 0x000fe400078ec0ff */
[----:B------:R-:W-:-:S02]  /*1060*/  PRMT R16, R6, 0x9910, RZ ;  /* 0x0000991006107816 */ /* 0x000fc400000000ff */
[----:B------:R-:W-:Y:S01]  /*1070*/  SHF.R.U32.HI R6, RZ, 0xf, R14 ;  /* 0x0000000fff067819 */ /* 0x000fe2000001160e */
[----:B------:R-:W-:Y:S01]  /*1080*/  IMAD.MOV.U32 R14, RZ, RZ, R17 ;  /* 0x000000ffff0e7224 */ /* 0x000fe200078e0011 */
[----:B------:R-:W-:Y:S01]  /*1090*/  SHF.R.U32.HI R7, RZ, 0xf, R15 ;  /* 0x0000000fff077819 */ /* 0x000fe2000001160f */
[----:B------:R-:W-:-:S03]  /*10a0*/  IMAD.MOV.U32 R15, RZ, RZ, R16 ;  /* 0x000000ffff0f7224 */ /* 0x000fc600078e0010 */
[----:B------:R-:W-:Y:S02]  /*10b0*/  LEA.HI.SX32 R7, R14, R7, 0x17 ;  /* 0x000000070e077211 */ /* 0x000fe400078fbaff */
[----:B------:R-:W-:Y:S02]  /*10c0*/  LEA.HI.SX32 R6, R15, R6, 0x17 ;  /* 0x000000060f067211 */ /* 0x000fe400078fbaff */
[----:B------:R-:W-:Y:S02]  /*10d0*/  PRMT R7, R7, 0x9910, RZ ;  /* 0x0000991007077816 */ /* 0x000fe400000000ff */
[----:B------:R-:W-:-:S03]  /*10e0*/  PRMT R6, R6, 0x9910, RZ ;  /* 0x0000991006067816 */ /* 0x000fc600000000ff */
[----:B------:R-:W-:Y:S02]  /*10f0*/  IMAD R7, R7, 0x3c1, RZ ;  /* 0x000003c107077824 */ /* 0x000fe400078e02ff */
[----:B------:R-:W-:Y:S02]  /*1100*/  IMAD R6, R6, 0x3c1, RZ ;  /* 0x000003c106067824 */ /* 0x000fe400078e02ff */
[----:B------:R-:W-:Y:S02]  /*1110*/  IMAD.MOV R7, RZ, RZ, -R7 ;  /* 0x000000ffff077224 */ /* 0x000fe400078e0a07 */
[----:B------:R-:W-:Y:S01]  /*1120*/  IMAD.MOV R17, RZ, RZ, -R6 ;  /* 0x000000ffff117224 */ /* 0x000fe200078e0a06 */
[----:B----4-:R-:W-:Y:S02]  /*1130*/  SEL R46, R34, RZ, P2 ;  /* 0x000000ff222e7207 */ /* 0x010fe40001000000 */
[----:B------:R-:W-:Y:S01]  /*1140*/  PRMT R7, R7, 0x7710, RZ ;  /* 0x0000771007077816 */ /* 0x000fe200000000ff */
[----:B------:R-:W0:Y:S01]  /*1150*/  LDC.64 R34, c[0x0][0x220] ;  /* 0x00008800ff227b82 */ /* 0x000e220000000a00 */
[----:B------:R-:W-:-:S02]  /*1160*/  PRMT R17, R17, 0x7710, RZ ;  /* 0x0000771011117816 */ /* 0x000fc400000000ff */
[----:B--2---:R-:W-:Y:S01]  /*1170*/  SEL R47, R31, RZ, P2 ;  /* 0x000000ff1f2f7207 */ /* 0x004fe20001000000 */
[----:B------:R-:W-:Y:S01]  /*1180*/  IMAD.IADD R7, R4, 0x1, R7 ;  /* 0x0000000104077824 */ /* 0x000fe200078e0207 */
[----:B------:R-:W-:Y:S01]  /*1190*/  SEL R18, R30, RZ, P2 ;  /* 0x000000ff1e127207 */ /* 0x000fe20001000000 */
[----:B------:R-:W-:Y:S02]  /*11a0*/  IMAD R15, R4, -0x7e, R5 ;  /* 0xffffff82040f7824 */ /* 0x000fe400078e0205 */
[----:B------:R-:W1:Y:S01]  /*11b0*/  LDC.64 R30, c[0x0][0x228] ;  /* 0x00008a00ff1e7b82 */ /* 0x000e620000000a00 */
[----:B------:R-:W-:Y:S01]  /*11c0*/  IMAD.IADD R4, R2, 0x1, R17 ;  /* 0x0000000102047824 */ /* 0x000fe200078e0211 */
[----:B------:R-:W-:Y:S01]  /*11d0*/  PRMT R7, R7, 0x9910, RZ ;  /* 0x0000991007077816 */ /* 0x000fe200000000ff */
[----:B------:R-:W-:Y:S01]  /*11e0*/  VIADD R14, R27, 0xfffac000 ;  /* 0xfffac0001b0e7836 */ /* 0x000fe20000000000 */
[----:B------:R-:W-:Y:S02]  /*11f0*/  SEL R33, R33, RZ, P2 ;  /* 0x000000ff21217207 */ /* 0x000fe40001000000 */
[----:B------:R-:W-:Y:S01]  /*1200*/  PRMT R5, R4, 0x9910, RZ ;  /* 0x0000991004057816 */ /* 0x000fe200000000ff */
[----:B------:R-:W-:Y:S01]  /*1210*/  IMAD.MOV.U32 R4, RZ, RZ, R7 ;  /* 0x000000ffff047224 */ /* 0x000fe200078e0007 */
[----:B------:R-:W-:Y:S01]  /*1220*/  ISETP.GE.U32.AND P2, PT, R14, 0x1d8fe, PT ;  /* 0x0001d8fe0e00780c */ /* 0x000fe20003f46070 */
[----:B------:R-:W-:Y:S01]  /*1230*/  IMAD.HI R44, R27, 0x30c30c31, RZ ;  /* 0x30c30c311b2c7827 */ /* 0x000fe200078e02ff */
[----:B-----5:R-:W-:-:S02]  /*1240*/  SEL R36, R32, RZ, P5 ;  /* 0x000000ff20247207 */ /* 0x020fc40002800000 */
[----:B------:R-:W-:Y:S01]  /*1250*/  SEL R23, R23, RZ, P5 ;  /* 0x000000ff17177207 */ /* 0x000fe20002800000 */
[----:B------:R-:W-:Y:S01]  /*1260*/  IMAD R6, R24, 0x1d8fe, RZ ;  /* 0x0001d8fe18067824 */ /* 0x000fe200078e02ff */
[----:B------:R-:W-:Y:S01]  /*1270*/  SEL R19, R12, RZ, P5 ;  /* 0x000000ff0c137207 */ /* 0x000fe20002800000 */
[----:B------:R-:W-:Y:S01]  /*1280*/  IMAD R7, R15, 0x3c1, R4 ;  /* 0x000003c10f077824 */ /* 0x000fe200078e0204 */
[----:B------:R-:W-:Y:S02]  /*1290*/  SEL R32, R11, RZ, P5 ;  /* 0x000000ff0b207207 */ /* 0x000fe40002800000 */
[----:B------:R-:W-:Y:S01]  /*12a0*/  ISETP.LT.AND P5, PT, R9, 0x1f1e38, !P2 ;  /* 0x001f1e380900780c */ /* 0x000fe200057a1270 */
[----:B------:R-:W-:Y:S01]  /*12b0*/  IMAD R3, R2, -0x7e, R3 ;  /* 0xffffff8202037824 */ /* 0x000fe200078e0203 */
[----:B------:R-:W-:Y:S01]  /*12c0*/  SHF.R.U32.HI R37, RZ, 0x1f, R44 ;  /* 0x0000001fff257819 */ /* 0x000fe2000001162c */
[----:B------:R-:W-:Y:S02]  /*12d0*/  IMAD.IADD R7, R6, 0x1, R7 ;  /* 0x0000000106077824 */ /* 0x000fe400078e0207 */
[----:B------:R-:W-:Y:S01]  /*12e0*/  IMAD R2, R3, 0x3c1, R6 ;  /* 0x000003c103027824 */ /* 0x000fe200078e0206 */
[----:B------:R-:W-:Y:S01]  /*12f0*/  LEA.HI.SX32 R44, R44, R37, 0x1c ;  /* 0x000000252c2c7211 */ /* 0x000fe200078fe2ff */
[----:B------:R-:W-:Y:S01]  /*1300*/  IMAD.MOV.U32 R12, RZ, RZ, RZ ;  /* 0x000000ffff0c7224 */ /* 0x000fe200078e00ff */
[----:B------:R-:W-:Y:S01]  /*1310*/  HFMA2.MMA R11, -RZ, RZ, 0, 0 ;  /* 0x00000000ff0b7435 */ /* 0x000fe200000001ff */
[----:B0-----:R-:W-:Y:S01]  /*1320*/  IMAD.WIDE R6, R7, 0x4, R34 ;  /* 0x0000000407067825 */ /* 0x001fe200078e0222 */
[----:B------:R-:W-:-:S03]  /*1330*/  CS2R R16, SRZ ;  /* 0x0000000000107805 */ /* 0x000fc6000001ff00 */
[----:B------:R-:W-:Y:S01]  /*1340*/  IMAD.HI R37, R0, 0x30c30c31, RZ ;  /* 0x30c30c3100257827 */ /* 0x000fe200078e02ff */
[----:B------:R-:W2:Y:S03]  /*1350*/  @P5 LDG.E.EL R12, desc[UR4][R6.64] ;  /* 0x00000004060c5981 */ /* 0x000ea6000c2e1900 */
[----:B------:R-:W-:Y:S02]  /*1360*/  IMAD.IADD R5, R2, 0x1, R5 ;  /* 0x0000000102057824 */ /* 0x000fe400078e0205 */
[----:B-1----:R-:W-:Y:S01]  /*1370*/  IMAD.WIDE R2, R3, 0x4, R30 ;  /* 0x0000000403027825 */ /* 0x002fe200078e021e */
[----:B------:R-:W-:Y:S02]  /*1380*/  SHF.R.U32.HI R52, RZ, 0x1f, R37 ;  /* 0x0000001fff347819 */ /* 0x000fe40000011625 */
[----:B------:R-:W-:Y:S01]  /*1390*/  PRMT R49, R44, 0x9910, RZ ;  /* 0x000099102c317816 */ /* 0x000fe200000000ff */
[----:B------:R-:W-:Y:S01]  /*13a0*/  IMAD.WIDE R4, R5, 0x4, R34 ;  /* 0x0000000405047825 */ /* 0x000fe200078e0222 */
[----:B------:R0:W4:Y:S03]  /*13b0*/  @P5 LDG.E.EL R16, desc[UR4][R2.64] ;  /* 0x0000000402105981 */ /* 0x000126000c2e1900 */
[----:B------:R-:W-:Y:S01]  /*13c0*/  IMAD.WIDE R14, R15, 0x4, R30 ;  /* 0x000000040f0e7825 */ /* 0x000fe200078e021e */
[----:B------:R1:W5:Y:S04]  /*13d0*/  @P5 LDG.E.EL R11, desc[UR4][R4.64] ;  /* 0x00000004040b5981 */ /* 0x000368000c2e1900 */
[----:B------:R1:W2:Y:S01]  /*13e0*/  @P5 LDG.E.EL R17, desc[UR4][R14.64] ;  /* 0x000000040e115981 */ /* 0x0002a2000c2e1900 */
[----:B0-----:R-:W-:-:S02]  /*13f0*/  LEA.HI.SX32 R3, R37, R52, 0x1c ;  /* 0x0000003425037211 */ /* 0x001fc400078fe2ff */
[----:B------:R-:W-:Y:S02]  /*1400*/  SHF.R.S32.HI R2, RZ, 0xf, R49 ;  /* 0x0000000fff027819 */ /* 0x000fe40000011431 */
[----:B-1----:R-:W-:Y:S02]  /*1410*/  PRMT R4, R3, 0x9910, RZ ;  /* 0x0000991003047816 */ /* 0x002fe400000000ff */
[----:B------:R-:W-:Y:S02]  /*1420*/  LOP3.LUT R5, R2, 0xffff, RZ, 0xc0, !PT ;  /* 0x0000ffff02057812 */ /* 0x000fe400078ec0ff */
[----:B------:R-:W-:Y:S02]  /*1430*/  SHF.R.S32.HI R4, RZ, 0xf, R4 ;  /* 0x0000000fff047819 */ /* 0x000fe40000011404 */
[----:B------:R-:W-:Y:S02]  /*1440*/  LEA.HI R2, R5, R44, RZ, 0x1c ;  /* 0x0000002c05027211 */ /* 0x000fe400078fe0ff */
[----:B------:R-:W-:-:S02]  /*1450*/  LOP3.LUT R4, R4, 0xffff, RZ, 0xc0, !PT ;  /* 0x0000ffff04047812 */ /* 0x000fc400078ec0ff */
[----:B------:R-:W-:Y:S02]  /*1460*/  LOP3.LUT R2, R2, 0xf000, RZ, 0xc0, !PT ;  /* 0x0000f00002027812 */ /* 0x000fe400078ec0ff */
[----:B------:R-:W-:Y:S01]  /*1470*/  LEA.HI R5, R4, R3, RZ, 0x1c ;  /* 0x0000000304057211 */ /* 0x000fe200078fe0ff */
[----:B------:R-:W-:Y:S01]  /*1480*/  FADD R46, R33, R46 ;  /* 0x0000002e212e7221 */ /* 0x000fe20000000000 */
[----:B------:R-:W-:Y:S01]  /*1490*/  FADD R19, R19, R32 ;  /* 0x0000002013137221 */ /* 0x000fe20000000000 */
[----:B------:R-:W-:Y:S01]  /*14a0*/  IMAD.MOV R2, RZ, RZ, -R2 ;  /* 0x000000ffff027224 */ /* 0x000fe200078e0a02 */
[----:B------:R-:W0:Y:S01]  /*14b0*/  LDC.64 R32, c[0x0][0x210] ;  /* 0x00008400ff207b82 */ /* 0x000e220000000a00 */
[----:B------:R-:W-:-:S03]  /*14c0*/  LOP3.LUT R6, R5, 0xf000, RZ, 0xc0, !PT ;  /* 0x0000f00005067812 */ /* 0x000fc600078ec0ff */
[----:B------:R-:W-:Y:S02]  /*14d0*/  PRMT R7, R2, 0x7710, RZ ;  /* 0x0000771002077816 */ /* 0x000fe400000000ff */
[----:B------:R-:W-:Y:S02]  /*14e0*/  IMAD.MOV R6, RZ, RZ, -R6 ;  /* 0x000000ffff067224 */ /* 0x000fe400078e0a06 */
[----:B------:R-:W-:Y:S01]  /*14f0*/  FADD R23, R23, R36 ;  /* 0x0000002417177221 */ /* 0x000fe20000000000 */
[----:B------:R-:W-:Y:S01]  /*1500*/  IMAD.IADD R4, R44, 0x1, R7 ;  /* 0x000000012c047824 */ /* 0x000fe200078e0207 */
[----:B------:R-:W1:Y:S01]  /*1510*/  LDC.64 R36, c[0x0][0x218] ;  /* 0x00008600ff247b82 */ /* 0x000e620000000a00 */
[----:B------:R-:W-:Y:S01]  /*1520*/  PRMT R6, R6, 0x7710, RZ ;  /* 0x0000771006067816 */ /* 0x000fe200000000ff */
[----:B------:R-:W-:Y:S02]  /*1530*/  IMAD R2, R24, 0x54000, RZ ;  /* 0x0005400018027824 */ /* 0x000fe400078e02ff */
[----:B------:R-:W-:Y:S01]  /*1540*/  IMAD R5, R44, -0x54, R27 ;  /* 0xffffffac2c057824 */ /* 0x000fe200078e021b */
[----:B------:R-:W-:Y:S01]  /*1550*/  PRMT R7, R4, 0x9910, RZ ;  /* 0x0000991004077816 */ /* 0x000fe200000000ff */
[----:B------:R-:W-:-:S02]  /*1560*/  IMAD.IADD R6, R3, 0x1, R6 ;  /* 0x0000000103067824 */ /* 0x000fc400078e0206 */
[----:B------:R-:W-:Y:S02]  /*1570*/  IMAD R4, R5, 0x1000, R2 ;  /* 0x0000100005047824 */ /* 0x000fe400078e0202 */
[----:B------:R-:W-:Y:S01]  /*1580*/  FADD R47, R47, R18 ;  /* 0x000000122f2f7221 */ /* 0x000fe20000000000 */
[----:B------:R-:W-:Y:S01]  /*1590*/  PRMT R6, R6, 0x9910, RZ ;  /* 0x0000991006067816 */ /* 0x000fe200000000ff */
[----:B------:R-:W-:Y:S01]  /*15a0*/  IMAD.IADD R7, R4, 0x1, R7 ;  /* 0x0000000104077824 */ /* 0x000fe200078e0207 */
[----:B------:R-:W-:Y:S02]  /*15b0*/  @P6 FSEL R46, R23, RZ, P1 ;  /* 0x000000ff172e6208 */ /* 0x000fe40000800000 */
[----:B------:R-:W-:Y:S01]  /*15c0*/  @P6 FSEL R47, R19, RZ, P1 ;  /* 0x000000ff132f6208 */ /* 0x000fe20000800000 */
[----:B0-----:R-:W-:Y:S01]  /*15d0*/  IMAD.WIDE R14, R7, 0x4, R32 ;  /* 0x00000004070e7825 */ /* 0x001fe200078e0220 */
[----:B------:R-:W-:-:S03]  /*15e0*/  ISETP.GE.AND P1, PT, R27, 0x54000, PT ;  /* 0x000540001b00780c */ /* 0x000fc60003f26270 */
[----:B------:R-:W-:Y:S02]  /*15f0*/  IMAD R7, R3, -0x54, R0 ;  /* 0xffffffac03077824 */ /* 0x000fe400078e0200 */
[----:B------:R-:W-:Y:S01]  /*1600*/  IMAD.MOV.U32 R0, RZ, RZ, R6 ;  /* 0x000000ffff007224 */ /* 0x000fe200078e0006 */
[----:B------:R-:W-:-:S03]  /*1610*/  ISETP.LT.AND P6, PT, R9, 0x1f1e38, !P1 ;  /* 0x001f1e380900780c */ /* 0x000fc60004fc1270 */
[----:B------:R-:W-:Y:S01]  /*1620*/  IMAD R3, R7, 0x1000, R0 ;  /* 0x0000100007037824 */ /* 0x000fe200078e0200 */
[----:B------:R-:W-:Y:S01]  /*1630*/  CS2R R18, SRZ ;  /* 0x0000000000127805 */ /* 0x000fe2000001ff00 */
[----:B------:R-:W-:Y:S02]  /*1640*/  IMAD.MOV.U32 R44, RZ, RZ, RZ ;  /* 0x000000ffff2c7224 */ /* 0x000fe400078e00ff */
[----:B------:R-:W-:Y:S02]  /*1650*/  IMAD.IADD R3, R2, 0x1, R3 ;  /* 0x0000000102037824 */ /* 0x000fe400078e0203 */
[----:B-1----:R-:W-:-:S04]  /*1660*/  IMAD.WIDE R4, R5, 0x4, R36 ;  /* 0x0000000405047825 */ /* 0x002fc800078e0224 */
[----:B------:R-:W-:Y:S01]  /*1670*/  IMAD.MOV.U32 R0, RZ, RZ, RZ ;  /* 0x000000ffff007224 */ /* 0x000fe200078e00ff */
[----:B------:R0:W5:Y:S01]  /*1680*/  @P6 LDG.E.EL R44, desc[UR4][R4.64] ;  /* 0x00000004042c6981 */ /* 0x000162000c2e1900 */
[----:B------:R-:W-:-:S03]  /*1690*/  IMAD.WIDE R2, R3, 0x4, R32 ;  /* 0x0000000403027825 */ /* 0x000fc600078e0220 */
[----:B------:R1:W5:Y:S01]  /*16a0*/  @P6 LDG.E.EL R19, desc[UR4][R14.64] ;  /* 0x000000040e136981 */ /* 0x000362000c2e1900 */
[----:B------:R-:W-:-:S03]  /*16b0*/  IMAD.WIDE R6, R7, 0x4, R36 ;  /* 0x0000000407067825 */ /* 0x000fc600078e0224 */
[----:B------:R1:W5:Y:S01]  /*16c0*/  @P6 LDG.E.EL R0, desc[UR4][R2.64] ;  /* 0x0000000402006981 */ /* 0x000362000c2e1900 */
[----:B------:R-:W-:-:S03]  /*16d0*/  IMAD.HI R23, R48, 0x20e82e3, RZ ;  /* 0x020e82e330177827 */ /* 0x000fc600078e02ff */
[----:B------:R1:W5:Y:S02]  /*16e0*/  @P6 LDG.E.EL R18, desc[UR4][R6.64] ;  /* 0x0000000406126981 */ /* 0x000364000c2e1900 */
[----:B0-----:R-:W-:-:S04]  /*16f0*/  SHF.R.U32.HI R4, RZ, 0x1f, R23 ;  /* 0x0000001fff047819 */ /* 0x001fc80000011617 */
[----:B------:R-:W-:-:S05]  /*1700*/  LEA.HI.SX32 R23, R23, R4, 0x14 ;  /* 0x0000000417177211 */ /* 0x000fca00078fa2ff */
[----:B------:R-:W-:-:S04]  /*1710*/  IMAD R4, R23, -0x7c78e, R48 ;  /* 0xfff8387217047824 */ /* 0x000fc800078e0230 */
[----:B------:R-:W-:-:S05]  /*1720*/  IMAD.HI R5, R4, 0x30c30c31, RZ ;  /* 0x30c30c3104057827 */ /* 0x000fca00078e02ff */
[----:B-1----:R-:W-:-:S04]  /*1730*/  SHF.R.U32.HI R14, RZ, 0x1f, R5 ;  /* 0x0000001fff0e7819 */ /* 0x002fc80000011605 */
[----:B------:R-:W-:-:S04]  /*1740*/  LEA.HI.SX32 R15, R5, R14, 0x1c ;  /* 0x0000000e050f7211 */ /* 0x000fc800078fe2ff */
[----:B------:R-:W-:-:S04]  /*1750*/  PRMT R5, R15, 0x9910, RZ ;  /* 0x000099100f057816 */ /* 0x000fc800000000ff */
[----:B------:R-:W-:-:S04]  /*1760*/  SHF.R.S32.HI R2, RZ, 0xf, R5 ;  /* 0x0000000fff027819 */ /* 0x000fc80000011405 */
[----:B------:R-:W-:-:S04]  /*1770*/  LOP3.LUT R2, R2, 0xffff, RZ, 0xc0, !PT ;  /* 0x0000ffff02027812 */ /* 0x000fc800078ec0ff */
[----:B------:R-:W-:Y:S01]  /*1780*/  LEA.HI R2, R2, R15, RZ, 0x1c ;  /* 0x0000000f02027211 */ /* 0x000fe200078fe0ff */
[----:B------:R-:W-:-:S03]  /*1790*/  VIADD R3, R4, 0xfff84982 ;  /* 0xfff8498204037836 */ /* 0x000fc60000000000 */
[----:B------:R-:W-:Y:S02]  /*17a0*/  LOP3.LUT R2, R2, 0xf000, RZ, 0xc0, !PT ;  /* 0x0000f00002027812 */ /* 0x000fe400078ec0ff */
[----:B---3--:R-:W-:-:S03]  /*17b0*/  SEL R26, R26, RZ, P3 ;  /* 0x000000ff1a1a7207 */ /* 0x008fc60001800000 */
[----:B------:R-:W-:Y:S01]  /*17c0*/  IMAD.MOV R2, RZ, RZ, -R2 ;  /* 0x000000ffff027224 */ /* 0x000fe200078e0a02 */
[----:B------:R-:W-:Y:S02]  /*17d0*/  SEL R25, R25, RZ, P3 ;  /* 0x000000ff19197207 */ /* 0x000fe40001800000 */
[----:B------:R-:W-:Y:S02]  /*17e0*/  SEL R57, R8, RZ, P3 ;  /* 0x000000ff08397207 */ /* 0x000fe40001800000 */
[----:B------:R-:W-:Y:S02]  /*17f0*/  SEL R10, R10, RZ, P3 ;  /* 0x000000ff0a0a7207 */ /* 0x000fe40001800000 */
[----:B------:R-:W-:Y:S02]  /*1800*/  ISETP.GE.U32.AND P3, PT, R3, 0xbd0, PT ;  /* 0x00000bd00300780c */ /* 0x000fe40003f66070 */
[----:B------:R-:W-:Y:S02]  /*1810*/  PRMT R2, R2, 0x7710, RZ ;  /* 0x0000771002027816 */ /* 0x000fe400000000ff */
[----:B------:R-:W-:-:S02]  /*1820*/  SEL R22, R22, RZ, P4 ;  /* 0x000000ff16167207 */ /* 0x000fc40002000000 */
[----:B------:R-:W-:Y:S02]  /*1830*/  SEL R3, R20, RZ, P4 ;  /* 0x000000ff14037207 */ /* 0x000fe40002000000 */
[----:B------:R-:W-:Y:S02]  /*1840*/  SEL R6, R21, RZ, P4 ;  /* 0x000000ff15067207 */ /* 0x000fe40002000000 */
[----:B------:R-:W-:Y:S01]  /*1850*/  SEL R45, R45, RZ, P4 ;  /* 0x000000ff2d2d7207 */ /* 0x000fe20002000000 */
[----:B------:R-:W-:Y:S01]  /*1860*/  FADD R3, R3, R22 ;  /* 0x0000001603037221 */ /* 0x000fe20000000000 */
[----:B------:R-:W-:Y:S01]  /*1870*/  ISETP.GT.AND P4, PT, R50, 0x7c24d, PT ;  /* 0x0007c24d3200780c */ /* 0x000fe20003f84270 */
[----:B------:R-:W-:Y:S02]  /*1880*/  IMAD.IADD R2, R15, 0x1, R2 ;  /* 0x000000010f027824 */ /* 0x000fe400078e0202 */
[----:B------:R-:W-:Y:S01]  /*1890*/  FADD R6, R6, R45 ;  /* 0x0000002d06067221 */ /* 0x000fe20000000000 */
[----:B------:R-:W-:-:S02]  /*18a0*/  IMAD R20, R23, 0x54000, RZ ;  /* 0x0005400017147824 */ /* 0x000fc400078e02ff */
[----:B------:R-:W-:Y:S01]  /*18b0*/  FADD R57, R26, R57 ;  /* 0x000000391a397221 */ /* 0x000fe20000000000 */
[----:B------:R-:W-:Y:S02]  /*18c0*/  IMAD R7, R15, -0x54, R4 ;  /* 0xffffffac0f077824 */ /* 0x000fe400078e0204 */
[----:B------:R-:W-:Y:S01]  /*18d0*/  FADD R5, R25, R10 ;  /* 0x0000000a19057221 */ /* 0x000fe20000000000 */
[----:B------:R-:W-:Y:S02]  /*18e0*/  @P3 FSEL R57, R3, RZ, P4 ;  /* 0x000000ff03393208 */ /* 0x000fe40002000000 */
[----:B------:R-:W-:Y:S01]  /*18f0*/  PRMT R3, R2, 0x9910, RZ ;  /* 0x0000991002037816 */ /* 0x000fe200000000ff */
[----:B------:R-:W-:Y:S01]  /*1900*/  IMAD R2, R7, 0x1000, R20 ;  /* 0x0000100007027824 */ /* 0x000fe200078e0214 */
[----:B------:R-:W-:Y:S02]  /*1910*/  @P3 FSEL R5, R6, RZ, P4 ;  /* 0x000000ff06053208 */ /* 0x000fe40002000000 */
[----:B------:R-:W-:Y:S01]  /*1920*/  ISETP.LT.AND P4, PT, R4, 0x54000, !P0 ;  /* 0x000540000400780c */ /* 0x000fe20004781270 */
[----:B------:R-:W-:-:S02]  /*1930*/  IMAD.IADD R3, R2, 0x1, R3 ;  /* 0x0000000102037824 */ /* 0x000fc400078e0203 */
[----:B------:R-:W-:Y:S02]  /*1940*/  IMAD.MOV.U32 R45, RZ, RZ, RZ ;  /* 0x000000ffff2d7224 */ /* 0x000fe400078e00ff */
[----:B------:R-:W-:Y:S02]  /*1950*/  IMAD.MOV.U32 R48, RZ, RZ, RZ ;  /* 0x000000ffff307224 */ /* 0x000fe400078e00ff */
[----:B------:R-:W-:-:S04]  /*1960*/  IMAD.WIDE R6, R7, 0x4, R36 ;  /* 0x0000000407067825 */ /* 0x000fc800078e0224 */
[----:B------:R-:W-:Y:S02]  /*1970*/  IMAD.WIDE R14, R3, 0x4, R32 ;  /* 0x00000004030e7825 */ /* 0x000fe400078e0220 */
[----:B------:R0:W3:Y:S04]  /*1980*/  @P4 LDG.E.EL R48, desc[UR4][R6.64] ;  /* 0x0000000406304981 */ /* 0x0000e8000c2e1900 */
[----:B------:R1:W3:Y:S01]  /*1990*/  @P4 LDG.E.EL R45, desc[UR4][R14.64] ;  /* 0x000000040e2d4981 */ /* 0x0002e2000c2e1900 */
[----:B------:R-:W-:-:S05]  /*19a0*/  IMAD.HI R2, R53, 0x20e82e3, RZ ;  /* 0x020e82e335027827 */ /* 0x000fca00078e02ff */
[----:B------:R-:W-:-:S04]  /*19b0*/  SHF.R.U32.HI R3, RZ, 0x1f, R2 ;  /* 0x0000001fff037819 */ /* 0x000fc80000011602 */
[----:B------:R-:W-:Y:S01]  /*19c0*/  LEA.HI.SX32 R2, R2, R3, 0x14 ;  /* 0x0000000302027211 */ /* 0x000fe200078fa2ff */
[----:B------:R-:W-:-:S04]  /*19d0*/  VIADD R10, R9, 0x200 ;  /* 0x00000200090a7836 */ /* 0x000fc80000000000 */
[----:B------:R-:W-:Y:S02]  /*19e0*/  IMAD R53, R2, -0x7c78e, R53 ;  /* 0xfff8387202357824 */ /* 0x000fe400078e0235 */
[----:B------:R-:W-:Y:S02]  /*19f0*/  VIADD R3, R4, 0xfffac000 ;  /* 0xfffac00004037836 */ /* 0x000fe40000000000 */
[----:B------:R-:W-:Y:S02]  /*1a00*/  IMAD.MOV.U32 R2, RZ, RZ, RZ ;  /* 0x000000ffff027224 */ /* 0x000fe400078e00ff */
[----:B------:R-:W-:-:S04]  /*1a10*/  IMAD.HI R25, R10, 0x20e82e3, RZ ;  /* 0x020e82e30a197827 */ /* 0x000fc800078e02ff */
[----:B------:R-:W-:Y:S01]  /*1a20*/  IMAD.HI R8, R53, 0x30c30c31, RZ ;  /* 0x30c30c3135087827 */ /* 0x000fe200078e02ff */
[----:B0-----:R-:W-:-:S03]  /*1a30*/  SHF.R.U32.HI R6, RZ, 0x1f, R25 ;  /* 0x0000001fff067819 */ /* 0x001fc60000011619 */
[----:B------:R-:W-:Y:S01]  /*1a40*/  IMAD.HI R2, R3, -0x7df7df7d, R2 ;  /* 0x8208208303027827 */ /* 0x000fe200078e0202 */
[----:B------:R-:W-:-:S03]  /*1a50*/  SHF.R.U32.HI R7, RZ, 0x1f, R8 ;  /* 0x0000001fff077819 */ /* 0x000fc60000011608 */
[----:B------:R-:W-:Y:S01]  /*1a60*/  VIADD R21, R9, 0x202 ;  /* 0x0000020209157836 */ /* 0x000fe20000000000 */
[----:B-1----:R-:W-:Y:S02]  /*1a70*/  SHF.R.U32.HI R15, RZ, 0x1f, R2 ;  /* 0x0000001fff0f7819 */ /* 0x002fe40000011602 */
[----:B------:R-:W-:Y:S01]  /*1a80*/  LEA.HI.SX32 R25, R25, R6, 0x14 ;  /* 0x0000000619197211 */ /* 0x000fe200078fa2ff */
[----:B------:R-:W-:Y:S01]  /*1a90*/  IMAD.HI R14, R21, 0x20e82e3, RZ ;  /* 0x020e82e3150e7827 */ /* 0x000fe200078e02ff */
[----:B------:R-:W-:Y:S02]  /*1aa0*/  LEA.HI.SX32 R6, R8, R7, 0x1c ;  /* 0x0000000708067211 */ /* 0x000fe400078fe2ff */
[----:B------:R-:W-:Y:S02]  /*1ab0*/  LEA.HI.SX32 R2, R2, R15, 0x1a ;  /* 0x0000000f02027211 */ /* 0x000fe400078fd2ff */
[----:B------:R-:W-:Y:S02]  /*1ac0*/  SHF.R.U32.HI R7, RZ, 0x1f, R14 ;  /* 0x0000001fff077819 */ /* 0x000fe4000001160e */
[----:B------:R-:W-:Y:S01]  /*1ad0*/  PRMT R15, R6, 0x9910, RZ ;  /* 0x00009910060f7816 */ /* 0x000fe200000000ff */
[----:B------:R-:W-:Y:S01]  /*1ae0*/  IMAD.HI R56, R10, 0x20e82e3, RZ ;  /* 0x020e82e30a387827 */ /* 0x000fe200078e02ff */
[----:B------:R-:W-:-:S02]  /*1af0*/  PRMT R8, R2, 0x9910, RZ ;  /* 0x0000991002087816 */ /* 0x000fc400000000ff */
[----:B------:R-:W-:Y:S01]  /*1b00*/  LEA.HI.SX32 R14, R14, R7, 0x14 ;  /* 0x000000070e0e7211 */ /* 0x000fe200078fa2ff */
[----:B------:R-:W-:Y:S01]  /*1b10*/  VIADD R26, R9, 0x201 ;  /* 0x00000201091a7836 */ /* 0x000fe20000000000 */
[----:B------:R-:W-:Y:S01]  /*1b20*/  MOV R7, R15 ;  /* 0x0000000f00077202 */ /* 0x000fe20000000f00 */
[----:B------:R-:W-:Y:S01]  /*1b30*/  IMAD R15, R8, -0x779b, RZ ;  /* 0xffff8865080f7824 */ /* 0x000fe200078e02ff */
[----:B------:R-:W-:Y:S01]  /*1b40*/  SHF.R.U32.HI R49, RZ, 0x1f, R56 ;  /* 0x0000001fff317819 */ /* 0x000fe20000011638 */
[----:B------:R-:W-:Y:S01]  /*1b50*/  IMAD.HI R22, R26, 0x20e82e3, RZ ;  /* 0x020e82e31a167827 */ /* 0x000fe200078e02ff */
[----:B------:R-:W-:Y:S02]  /*1b60*/  SHF.R.S32.HI R7, RZ, 0xf, R7 ;  /* 0x0000000fff077819 */ /* 0x000fe40000011407 */
[----:B------:R-:W-:Y:S02]  /*1b70*/  LEA.HI.SX32 R56, R56, R49, 0x14 ;  /* 0x0000003138387211 */ /* 0x000fe400078fa2ff */
[----:B------:R-:W-:-:S02]  /*1b80*/  SHF.R.U32.HI R49, RZ, 0x1f, R22 ;  /* 0x0000001fff317819 */ /* 0x000fc40000011616 */
[----:B------:R-:W-:Y:S02]  /*1b90*/  LOP3.LUT R7, R7, 0xffff, RZ, 0xc0, !PT ;  /* 0x0000ffff07077812 */ /* 0x000fe400078ec0ff */
[----:B------:R-:W-:Y:S02]  /*1ba0*/  LEA.HI.SX32 R8, R15, R2, 0x10 ;  /* 0x000000020f087211 */ /* 0x000fe400078f82ff */
[----:B------:R-:W-:Y:S02]  /*1bb0*/  LEA.HI.SX32 R49, R22, R49, 0x14 ;  /* 0x0000003116317211 */ /* 0x000fe400078fa2ff */
[----:B------:R-:W-:Y:S02]  /*1bc0*/  LEA.HI R7, R7, R6, RZ, 0x1c ;  /* 0x0000000607077211 */ /* 0x000fe400078fe0ff */
[C---:B------:R-:W-:Y:S02]  /*1bd0*/  LOP3.LUT R15, R8.reuse, 0xffff, RZ, 0xc0, !PT ;  /* 0x0000ffff080f7812 */ /* 0x040fe400078ec0ff */
[----:B------:R-:W-:-:S02]  /*1be0*/  PRMT R22, R8, 0x9910, RZ ;  /* 0x0000991008167816 */ /* 0x000fc400000000ff */
[----:B------:R-:W-:Y:S02]  /*1bf0*/  LOP3.LUT R7, R7, 0xf000, RZ, 0xc0, !PT ;  /* 0x0000f00007077812 */ /* 0x000fe400078ec0ff */
[----:B------:R-:W-:Y:S01]  /*1c00*/  SHF.R.U32.HI R8, RZ, 0xf, R15 ;  /* 0x0000000fff087819 */ /* 0x000fe2000001160f */
[----:B------:R-:W-:Y:S02]  /*1c10*/  IMAD.MOV.U32 R15, RZ, RZ, R22 ;  /* 0x000000ffff0f7224 */ /* 0x000fe400078e0016 */
[----:B------:R-:W-:-:S03]  /*1c20*/  IMAD.MOV R7, RZ, RZ, -R7 ;  /* 0x000000ffff077224 */ /* 0x000fc600078e0a07 */
[----:B------:R-:W-:Y:S01]  /*1c30*/  LEA.HI.SX32 R8, R15, R8, 0x17 ;  /* 0x000000080f087211 */ /* 0x000fe200078fbaff */
[----:B------:R-:W-:Y:S01]  /*1c40*/  VIADD R22, R9, 0x201 ;  /* 0x0000020109167836 */ /* 0x000fe20000000000 */
[----:B------:R-:W-:Y:S02]  /*1c50*/  PRMT R15, R7, 0x7710, RZ ;  /* 0x00007710070f7816 */ /* 0x000fe400000000ff */
[----:B------:R-:W-:Y:S01]  /*1c60*/  PRMT R7, R8, 0x9910, RZ ;  /* 0x0000991008077816 */ /* 0x000fe200000000ff */
[----:B------:R-:W-:-:S04]  /*1c70*/  IMAD R8, R49, -0x7c78e, R22 ;  /* 0xfff8387231087824 */ /* 0x000fc800078e0216 */
[----:B------:R-:W-:Y:S02]  /*1c80*/  IMAD.MOV.U32 R49, RZ, RZ, R7 ;  /* 0x000000ffff317224 */ /* 0x000fe400078e0007 */
[C---:B------:R-:W-:Y:S02]  /*1c90*/  IMAD.IADD R15, R6.reuse, 0x1, R15 ;  /* 0x00000001060f7824 */ /* 0x040fe400078e020f */
[----:B------:R-:W-:Y:S02]  /*1ca0*/  IMAD R7, R6, -0x54, R53 ;  /* 0xffffffac06077824 */ /* 0x000fe400078e0235 */
[----:B------:R-:W-:Y:S02]  /*1cb0*/  IMAD R6, R49, 0x3c1, RZ ;  /* 0x000003c131067824 */ /* 0x000fe400078e02ff */
[----:B------:R-:W-:Y:S02]  /*1cc0*/  VIADD R22, R4, 0xfff86902 ;  /* 0xfff8690204167836 */ /* 0x000fe40000000000 */
[----:B------:R-:W-:Y:S01]  /*1cd0*/  IMAD.MOV R6, RZ, RZ, -R6 ;  /* 0x000000ffff067224 */ /* 0x000fe200078e0a06 */
[----:B------:R-:W-:Y:S01]  /*1ce0*/  PRMT R15, R15, 0x9910, RZ ;  /* 0x000099100f0f7816 */ /* 0x000fe200000000ff */
[----:B------:R-:W-:Y:S01]  /*1cf0*/  IMAD R20, R7, 0x1000, R20 ;  /* 0x0000100007147824 */ /* 0x000fe200078e0214 */
[----:B------:R-:W-:Y:S01]  /*1d00*/  ISETP.GE.U32.AND P3, PT, R22, 0x1f80, PT ;  /* 0x00001f801600780c */ /* 0x000fe20003f66070 */
[----:B------:R-:W-:Y:S01]  /*1d10*/  IMAD R22, R25, -0x7c78e, R10 ;  /* 0xfff8387219167824 */ /* 0x000fe200078e020a */
[----:B------:R-:W-:Y:S01]  /*1d20*/  PRMT R59, R6, 0x7710, RZ ;  /* 0x00007710063b7816 */ /* 0x000fe200000000ff */
[----:B------:R-:W-:Y:S01]  /*1d30*/  IMAD.IADD R55, R20, 0x1, R15 ;  /* 0x0000000114377824 */ /* 0x000fe200078e020f */
[----:B--2---:R-:W-:Y:S01]  /*1d40*/  SEL R49, R12, RZ, P5 ;  /* 0x000000ff0c317207 */ /* 0x004fe20002800000 */
[----:B------:R-:W-:-:S02]  /*1d50*/  IMAD R12, R2, -0x7e, R3 ;  /* 0xffffff82020c7824 */ /* 0x000fc400078e0203 */
[----:B------:R-:W-:Y:S02]  /*1d60*/  VIADD R20, R22, 0xfff84982 ;  /* 0xfff8498216147836 */ /* 0x000fe40000000000 */
[----:B------:R-:W-:Y:S02]  /*1d70*/  IMAD.IADD R2, R2, 0x1, R59 ;  /* 0x0000000102027824 */ /* 0x000fe400078e023b */
[----:B------:R-:W-:Y:S01]  /*1d80*/  IMAD R23, R23, 0x1d8fe, RZ ;  /* 0x0001d8fe17177824 */ /* 0x000fe200078e02ff */
[----:B----4-:R-:W-:Y:S02]  /*1d90*/  SEL R15, R16, RZ, P5 ;  /* 0x000000ff100f7207 */ /* 0x010fe40002800000 */
[----:B-----5:R-:W-:Y:S02]  /*1da0*/  SEL R60, R11, RZ, P5 ;  /* 0x000000ff0b3c7207 */ /* 0x020fe40002800000 */
[----:B------:R-:W-:Y:S02]  /*1db0*/  SEL R58, R17, RZ, P5 ;  /* 0x000000ff113a7207 */ /* 0x000fe40002800000 */
[----:B------:R-:W-:Y:S01]  /*1dc0*/  ISETP.GE.U32.AND P5, PT, R20, 0xbd0, PT ;  /* 0x00000bd01400780c */ /* 0x000fe20003fa6070 */
[----:B------:R-:W-:Y:S01]  /*1dd0*/  IMAD R20, R12, 0x3c1, R23 ;  /* 0x000003c10c147824 */ /* 0x000fe200078e0217 */
[----:B------:R-:W-:Y:S01]  /*1de0*/  PRMT R11, R2, 0x9910, RZ ;  /* 0x00009910020b7816 */ /* 0x000fe200000000ff */
[----:B------:R-:W-:-:S02]  /*1df0*/  VIADD R3, R9, 0x200 ;  /* 0x0000020009037836 */ /* 0x000fc40000000000 */
[----:B------:R-:W-:Y:S02]  /*1e00*/  IMAD.MOV.U32 R52, RZ, RZ, RZ ;  /* 0x000000ffff347224 */ /* 0x000fe400078e00ff */
[----:B------:R-:W-:Y:S02]  /*1e10*/  IMAD.IADD R20, R20, 0x1, R11 ;  /* 0x0000000114147824 */ /* 0x000fe400078e020b */
[----:B------:R-:W-:Y:S02]  /*1e20*/  IMAD R11, R56, -0x7c78e, R3 ;  /* 0xfff83872380b7824 */ /* 0x000fe400078e0203 */
[----:B------:R-:W-:-:S04]  /*1e30*/  IMAD.WIDE R16, R55, 0x4, R32 ;  /* 0x0000000437107825 */ /* 0x000fc800078e0220 */
[----:B------:R-:W-:Y:S01]  /*1e40*/  VIADD R55, R11, 0xfff84982 ;  /* 0xfff849820b377836 */ /* 0x000fe20000000000 */
[----:B------:R0:W2:Y:S01]  /*1e50*/  @P4 LDG.E.EL R52, desc[UR4][R16.64] ;  /* 0x0000000410344981 */ /* 0x0000a2000c2e1900 */
[----:B------:R-:W-:Y:S02]  /*1e60*/  IMAD.MOV.U32 R54, RZ, RZ, RZ ;  /* 0x000000ffff367224 */ /* 0x000fe400078e00ff */
[----:B------:R-:W-:-:S05]  /*1e70*/  IMAD.WIDE R6, R7, 0x4, R36 ;  /* 0x0000000407067825 */ /* 0x000fca00078e0224 */
[----:B------:R1:W4:Y:S01]  /*1e80*/  @P4 LDG.E.EL R54, desc[UR4][R6.64] ;  /* 0x0000000406364981 */ /* 0x000322000c2e1900 */
[----:B0-----:R-:W-:-:S05]  /*1e90*/  IMAD.HI R16, R55, 0x30c30c31, RZ ;  /* 0x30c30c3137107827 */ /* 0x001fca00078e02ff */
[----:B------:R-:W-:-:S04]  /*1ea0*/  SHF.R.U32.HI R17, RZ, 0x1f, R16 ;  /* 0x0000001fff117819 */ /* 0x000fc80000011610 */
[----:B------:R-:W-:-:S04]  /*1eb0*/  LEA.HI.SX32 R16, R16, R17, 0x1c ;  /* 0x0000001110107211 */ /* 0x000fc800078fe2ff */
[----:B-1----:R-:W-:-:S05]  /*1ec0*/  PRMT R6, R16, 0x9910, RZ ;  /* 0x0000991010067816 */ /* 0x002fca00000000ff */
[----:B------:R-:W-:-:S05]  /*1ed0*/  IMAD R6, R6, 0xe39, RZ ;  /* 0x00000e3906067824 */ /* 0x000fca00078e02ff */
[----:B------:R-:W-:-:S04]  /*1ee0*/  SHF.R.S32.HI R6, RZ, 0x10, R6 ;  /* 0x00000010ff067819 */ /* 0x000fc80000011406 */
[----:B------:R-:W-:-:S04]  /*1ef0*/  LOP3.LUT R7, R6, 0xffff, RZ, 0xc0, !PT ;  /* 0x0000ffff06077812 */ /* 0x000fc800078ec0ff */
[----:B------:R-:W-:-:S04]  /*1f00*/  SHF.R.U32.HI R6, RZ, 0x1, R7 ;  /* 0x00000001ff067819 */ /* 0x000fc80000011607 */
[----:B------:R-:W-:-:S04]  /*1f10*/  LEA.HI R6, R7, R6, RZ, 0x11 ;  /* 0x0000000607067211 */ /* 0x000fc800078f88ff */
[----:B------:R-:W-:Y:S02]  /*1f20*/  PRMT R6, R6, 0x9910, RZ ;  /* 0x0000991006067816 */ /* 0x000fe400000000ff */
[----:B------:R-:W-:-:S03]  /*1f30*/  SEL R0, R0, RZ, P6 ;  /* 0x000000ff00007207 */ /* 0x000fc60003000000 */
[----:B------:R-:W-:Y:S01]  /*1f40*/  IMAD R6, R6, 0x24, RZ ;  /* 0x0000002406067824 */ /* 0x000fe200078e02ff */
[----:B------:R-:W-:-:S03]  /*1f50*/  SEL R17, R18, RZ, P6 ;  /* 0x000000ff12117207 */ /* 0x000fc60003000000 */
[----:B------:R-:W-:Y:S02]  /*1f60*/  IMAD.MOV R6, RZ, RZ, -R6 ;  /* 0x000000ffff067224 */ /* 0x000fe400078e0a06 */
[----:B------:R-:W-:Y:S01]  /*1f70*/  FADD R17, R0, R17 ;  /* 0x0000001100117221 */ /* 0x000fe20000000000 */
[----:B------:R-:W-:Y:S01]  /*1f80*/  VIADD R0, R8, 0xfff84982 ;  /* 0xfff8498208007836 */ /* 0x000fe20000000000 */
[----:B------:R-:W-:Y:S02]  /*1f90*/  SEL R44, R44, RZ, P6 ;  /* 0x000000ff2c2c7207 */ /* 0x000fe40003000000 */
[----:B------:R-:W-:Y:S01]  /*1fa0*/  PRMT R7, R6, 0x7710, RZ ;  /* 0x0000771006077816 */ /* 0x000fe200000000ff */
[----:B------:R-:W-:Y:S01]  /*1fb0*/  IMAD.HI R18, R0, 0x30c30c31, RZ ;  /* 0x30c30c3100127827 */ /* 0x000fe200078e02ff */
[----:B------:R-:W-:-:S03]  /*1fc0*/  SEL R19, R19, RZ, P6 ;  /* 0x000000ff13137207 */ /* 0x000fc60003000000 */
[C---:B------:R-:W-:Y:S02]  /*1fd0*/  IMAD R55, R16.reuse, -0x54, R55 ;  /* 0xffffffac10377824 */ /* 0x040fe400078e0237 */
[----:B------:R-:W-:Y:S02]  /*1fe0*/  IMAD.IADD R6, R16, 0x1, R7 ;  /* 0x0000000110067824 */ /* 0x000fe400078e0207 */
[----:B------:R-:W-:Y:S01]  /*1ff0*/  FADD R16, R19, R44 ;  /* 0x0000002c13107221 */ /* 0x000fe20000000000 */
[----:B------:R-:W-:-:S04]  /*2000*/  SHF.R.U32.HI R19, RZ, 0x1f, R18 ;  /* 0x0000001fff137819 */ /* 0x000fc80000011612 */
[----:B------:R-:W-:-:S04]  /*2010*/  LEA.HI.SX32 R19, R18, R19, 0x1c ;  /* 0x0000001312137211 */ /* 0x000fc800078fe2ff */
[----:B------:R-:W-:Y:S01]  /*2020*/  PRMT R18, R19, 0x9910, RZ ;  /* 0x0000991013127816 */ /* 0x000fe200000000ff */
[----:B------:R-:W-:-:S04]  /*2030*/  IMAD R44, R56, 0xbd0, RZ ;  /* 0x00000bd0382c7824 */ /* 0x000fc800078e02ff */
[----:B------:R-:W-:Y:S01]  /*2040*/  IMAD R18, R18, 0xe39, RZ ;  /* 0x00000e3912127824 */ /* 0x000fe200078e02ff */
[----:B------:R-:W-:Y:S01]  /*2050*/  PRMT R7, R6, 0x9910, RZ ;  /* 0x0000991006077816 */ /* 0x000fe200000000ff */
[----:B------:R-:W-:Y:S01]  /*2060*/  IMAD R6, R55, 0x24, R44 ;  /* 0x0000002437067824 */ /* 0x000fe200078e022c */
[----:B------:R-:W-:Y:S02]  /*2070*/  ISETP.LT.AND P6, PT, R3, 0x1f1e38, !P5 ;  /* 0x001f1e380300780c */ /* 0x000fe40006fc1270 */
[----:B------:R-:W-:Y:S01]  /*2080*/  SHF.R.S32.HI R18, RZ, 0x10, R18 ;  /* 0x00000010ff127819 */ /* 0x000fe20000011412 */
[----:B------:R-:W-:Y:S01]  /*2090*/  FADD R2, R49, R58 ;  /* 0x0000003a31027221 */ /* 0x000fe20000000000 */
[----:B------:R-:W-:Y:S02]  /*20a0*/  IMAD.IADD R7, R6, 0x1, R7 ;  /* 0x0000000106077824 */ /* 0x000fe400078e0207 */
[----:B------:R-:W-:Y:S01]  /*20b0*/  LOP3.LUT R49, R18, 0xffff, RZ, 0xc0, !PT ;  /* 0x0000ffff12317812 */ /* 0x000fe200078ec0ff */
[----:B------:R-:W-:-:S03]  /*20c0*/  IMAD.MOV.U32 R61, RZ, RZ, RZ ;  /* 0x000000ffff3d7224 */ /* 0x000fc600078e00ff */
[----:B------:R-:W-:Y:S01]  /*20d0*/  SHF.R.U32.HI R18, RZ, 0x1, R49 ;  /* 0x00000001ff127819 */ /* 0x000fe20000011631 */
[----:B------:R-:W-:-:S03]  /*20e0*/  IMAD.WIDE R6, R7, 0x4, R42 ;  /* 0x0000000407067825 */ /* 0x000fc600078e022a */
[----:B------:R-:W-:Y:S02]  /*20f0*/  LEA.HI R18, R49, R18, RZ, 0x11 ;  /* 0x0000001231127211 */ /* 0x000fe400078f88ff */
[----:B------:R0:W5:Y:S02]  /*2100*/  @P6 LDG.E.EL R61, desc[UR4][R6.64] ;  /* 0x00000004063d6981 */ /* 0x000164000c2e1900 */
[----:B0-----:R-:W-:-:S05]  /*2110*/  PRMT R6, R18, 0x9910, RZ ;  /* 0x0000991012067816 */ /* 0x001fca00000000ff */
[----:B------:R-:W-:-:S04]  /*2120*/  IMAD R6, R6, 0x24, RZ ;  /* 0x0000002406067824 */ /* 0x000fc800078e02ff */
[----:B------:R-:W-:-:S05]  /*2130*/  IMAD.MOV R6, RZ, RZ, -R6 ;  /* 0x000000ffff067224 */ /* 0x000fca00078e0a06 */
[----:B------:R-:W-:Y:S01]  /*2140*/  PRMT R6, R6, 0x7710, RZ ;  /* 0x0000771006067816 */ /* 0x000fe200000000ff */
[----:B------:R-:W-:-:S04]  /*2150*/  IMAD R7, R19, -0x54, R0 ;  /* 0xffffffac13077824 */ /* 0x000fc800078e0200 */
[----:B------:R-:W-:Y:S02]  /*2160*/  IMAD.IADD R19, R19, 0x1, R6 ;  /* 0x0000000113137824 */ /* 0x000fe400078e0206 */
[----:B------:R-:W-:-:S03]  /*2170*/  IMAD R44, R7, 0x24, R44 ;  /* 0x00000024072c7824 */ /* 0x000fc600078e022c */
[----:B------:R-:W-:Y:S01]  /*2180*/  PRMT R19, R19, 0x9910, RZ ;  /* 0x0000991013137816 */ /* 0x000fe200000000ff */
[----:B------:R-:W-:-:S04]  /*2190*/  HFMA2.MMA R0, -RZ, RZ, 0, 0 ;  /* 0x00000000ff007435 */ /* 0x000fc800000001ff */
[----:B------:R-:W-:Y:S01]  /*21a0*/  IMAD.IADD R19, R44, 0x1, R19 ;  /* 0x000000012c137824 */ /* 0x000fe200078e0213 */
[----:B---3--:R-:W-:Y:S02]  /*21b0*/  SEL R48, R48, RZ, P4 ;  /* 0x000000ff30307207 */ /* 0x008fe40002000000 */
[----:B------:R-:W-:-:S05]  /*21c0*/  SEL R45, R45, RZ, P4 ;  /* 0x000000ff2d2d7207 */ /* 0x000fca0002000000 */
[----:B------:R-:W-:Y:S01]  /*21d0*/  FADD R18, R45, R48 ;  /* 0x000000302d127221 */ /* 0x000fe20000000000 */
[----:B------:R-:W-:-:S05]  /*21e0*/  IMAD.WIDE R48, R19, 0x4, R42 ;  /* 0x0000000413307825 */ /* 0x000fca00078e022a */
[----:B------:R-:W3:Y:S01]  /*21f0*/  @P6 LDG.E.EL R0, desc[UR4][R48.64] ;  /* 0x0000000430006981 */ /* 0x000ee2000c2e1900 */
[----:B------:R-:W-:Y:S01]  /*2200*/  CS2R R58, SRZ ;  /* 0x00000000003a7805 */ /* 0x000fe2000001ff00 */
[----:B------:R-:W-:-:S04]  /*2210*/  IMAD.WIDE R44, R55, 0x4, R40 ;  /* 0x00000004372c7825 */ /* 0x000fc800078e0228 */
[----:B------:R-:W-:Y:S01]  /*2220*/  IMAD.WIDE R6, R7, 0x4, R40 ;  /* 0x0000000407067825 */ /* 0x000fe200078e0228 */
[----:B------:R0:W3:Y:S04]  /*2230*/  @P6 LDG.E.EL R58, desc[UR4][R44.64] ;  /* 0x000000042c3a6981 */ /* 0x0000e8000c2e1900 */
[----:B------:R1:W3:Y:S01]  /*2240*/  @P6 LDG.E.EL R59, desc[UR4][R6.64] ;  /* 0x00000004063b6981 */ /* 0x0002e2000c2e1900 */
[----:B0-----:R-:W-:Y:S01]  /*2250*/  VIADD R45, R8, 0xfff83db2 ;  /* 0xfff83db2082d7836 */ /* 0x001fe20000000000 */
[----:B------:R-:W-:Y:S02]  /*2260*/  CS2R R64, SRZ ;  /* 0x0000000000407805 */ /* 0x000fe4000001ff00 */
[----:B--2---:R-:W-:Y:S01]  /*2270*/  SEL R19, R52, RZ, P4 ;  /* 0x000000ff34137207 */ /* 0x004fe20002000000 */
[----:B------:R-:W-:-:S04]  /*2280*/  VIADD R52, R11, 0xfff83db2 ;  /* 0xfff83db20b347836 */ /* 0x000fc80000000000 */
[----:B------:R-:W-:-:S05]  /*2290*/  IMAD.HI R48, R52, 0x30c30c31, RZ ;  /* 0x30c30c3134307827 */ /* 0x000fca00078e02ff */
[----:B------:R-:W-:-:S04]  /*22a0*/  SHF.R.U32.HI R49, RZ, 0x1f, R48 ;  /* 0x0000001fff317819 */ /* 0x000fc80000011630 */
[----:B------:R-:W-:-:S04]  /*22b0*/  LEA.HI.SX32 R55, R48, R49, 0x1c ;  /* 0x0000003130377211 */ /* 0x000fc800078fe2ff */
[----:B------:R-:W-:-:S04]  /*22c0*/  PRMT R44, R55, 0x9910, RZ ;  /* 0x00009910372c7816 */ /* 0x000fc800000000ff */
[----:B------:R-:W-:-:S04]  /*22d0*/  SHF.R.S32.HI R44, RZ, 0xf, R44 ;  /* 0x0000000fff2c7819 */ /* 0x000fc8000001142c */
[----:B-1----:R-:W-:-:S04]  /*22e0*/  LOP3.LUT R6, R44, 0xffff, RZ, 0xc0, !PT ;  /* 0x0000ffff2c067812 */ /* 0x002fc800078ec0ff */
[----:B------:R-:W-:-:S04]  /*22f0*/  LEA.HI R6, R6, R55, RZ, 0x14 ;  /* 0x0000003706067211 */ /* 0x000fc800078fa0ff */
[----:B------:R-:W-:-:S05]  /*2300*/  LOP3.LUT R6, R6, 0xfff0, RZ, 0xc0, !PT ;  /* 0x0000fff006067812 */ /* 0x000fca00078ec0ff */
[----:B------:R-:W-:-:S05]  /*2310*/  IMAD.MOV R6, RZ, RZ, -R6 ;  /* 0x000000ffff067224 */ /* 0x000fca00078e0a06 */
[----:B------:R-:W-:Y:S01]  /*2320*/  PRMT R6, R6, 0x7710, RZ ;  /* 0x0000771006067816 */ /* 0x000fe200000000ff */
[----:B------:R-:W-:-:S04]  /*2330*/  IMAD R49, R55, -0x54, R52 ;  /* 0xffffffac37317824 */ /* 0x000fc800078e0234 */
[----:B------:R-:W-:-:S05]  /*2340*/  IMAD.IADD R55, R55, 0x1, R6 ;  /* 0x0000000137377824 */ /* 0x000fca00078e0206 */
[----:B------:R-:W-:Y:S01]  /*2350*/  PRMT R7, R55, 0x9910, RZ ;  /* 0x0000991037077816 */ /* 0x000fe200000000ff */
[----:B------:R-:W-:Y:S01]  /*2360*/  IMAD R44, R56, 0x540, RZ ;  /* 0x00000540382c7824 */ /* 0x000fe200078e02ff */
[----:B----4-:R-:W-:Y:S02]  /*2370*/  SEL R54, R54, RZ, P4 ;  /* 0x000000ff36367207 */ /* 0x010fe40002000000 */
[----:B------:R-:W-:Y:S01]  /*2380*/  ISETP.GT.AND P4, PT, R11, 0x7c24d, PT ;  /* 0x0007c24d0b00780c */ /* 0x000fe20003f84270 */
[----:B------:R-:W-:-:S04]  /*2390*/  IMAD R6, R49, 0x10, R44 ;  /* 0x0000001031067824 */ /* 0x000fc800078e022c */
[----:B------:R-:W-:-:S04]  /*23a0*/  IMAD.IADD R7, R6, 0x1, R7 ;  /* 0x0000000106077824 */ /* 0x000fc800078e0207 */
[----:B------:R-:W-:Y:S01]  /*23b0*/  IMAD.WIDE R6, R7, 0x4, R38 ;  /* 0x0000000407067825 */ /* 0x000fe200078e0226 */
[----:B-----5:R-:W-:-:S03]  /*23c0*/  SEL R61, R61, RZ, P6 ;  /* 0x000000ff3d3d7207 */ /* 0x020fc60003000000 */
[----:B------:R-:W-:Y:S01]  /*23d0*/  FADD R19, R19, R54 ;  /* 0x0000003613137221 */ /* 0x000fe20000000000 */
[----:B------:R-:W-:Y:S02]  /*23e0*/  CS2R R66, SRZ ;  /* 0x0000000000427805 */ /* 0x000fe4000001ff00 */
[----:B---3--:R-:W-:Y:S01]  /*23f0*/  SEL R52, R0, RZ, P6 ;  /* 0x000000ff00347207 */ /* 0x008fe20003000000 */
[----:B------:R-:W-:-:S05]  /*2400*/  IMAD.HI R0, R45, 0x30c30c31, RZ ;  /* 0x30c30c312d007827 */ /* 0x000fca00078e02ff */
[----:B------:R-:W-:-:S04]  /*2410*/  SHF.R.U32.HI R55, RZ, 0x1f, R0 ;  /* 0x0000001fff377819 */ /* 0x000fc80000011600 */
[----:B------:R-:W-:-:S04]  /*2420*/  LEA.HI.SX32 R0, R0, R55, 0x1c ;  /* 0x0000003700007211 */ /* 0x000fc800078fe2ff */
[----:B------:R-:W-:Y:S02]  /*2430*/  PRMT R48, R0, 0x9910, RZ ;  /* 0x0000991000307816 */ /* 0x000fe400000000ff */
[----:B------:R-:W-:Y:S02]  /*2440*/  SEL R58, R58, RZ, P6 ;  /* 0x000000ff3a3a7207 */ /* 0x000fe40003000000 */
[----:B------:R-:W-:Y:S02]  /*2450*/  SHF.R.S32.HI R48, RZ, 0xf, R48 ;  /* 0x0000000fff307819 */ /* 0x000fe40000011430 */
[----:B------:R-:W-:Y:S02]  /*2460*/  SEL R59, R59, RZ, P6 ;  /* 0x000000ff3b3b7207 */ /* 0x000fe40003000000 */
[----:B------:R-:W-:Y:S02]  /*2470*/  ISETP.LT.AND P6, PT, R3, 0x1f1e38, P4 ;  /* 0x001f1e380300780c */ /* 0x000fe400027c1270 */
[----:B------:R-:W-:-:S04]  /*2480*/  LOP3.LUT R55, R48, 0xffff, RZ, 0xc0, !PT ;  /* 0x0000ffff30377812 */ /* 0x000fc800078ec0ff */
[----:B------:R-:W-:-:S04]  /*2490*/  LEA.HI R48, R55, R0, RZ, 0x14 ;  /* 0x0000000037307211 */ /* 0x000fc800078fa0ff */
[----:B------:R-:W-:-:S03]  /*24a0*/  LOP3.LUT R48, R48, 0xfff0, RZ, 0xc0, !PT ;  /* 0x0000fff030307812 */ /* 0x000fc600078ec0ff */
[----:B------:R0:W2:Y:S01]  /*24b0*/  @P6 LDG.E.EL R65, desc[UR4][R6.64] ;  /* 0x0000000406416981 */ /* 0x0000a2000c2e1900 */
[----:B------:R-:W-:Y:S02]  /*24c0*/  IMAD R45, R0, -0x54, R45 ;  /* 0xffffffac002d7824 */ /* 0x000fe400078e022d */
[----:B0-----:R-:W-:-:S05]  /*24d0*/  IMAD.MOV R7, RZ, RZ, -R48 ;  /* 0x000000ffff077224 */ /* 0x001fca00078e0a30 */
[----:B------:R-:W-:-:S05]  /*24e0*/  PRMT R7, R7, 0x7710, RZ ;  /* 0x0000771007077816 */ /* 0x000fca00000000ff */
[----:B------:R-:W-:Y:S02]  /*24f0*/  IMAD.IADD R0, R0, 0x1, R7 ;  /* 0x0000000100007824 */ /* 0x000fe400078e0207 */
[----:B------:R-:W-:-:S03]  /*2500*/  IMAD R44, R45, 0x10, R44 ;  /* 0x000000102d2c7824 */ /* 0x000fc600078e022c */
[----:B------:R-:W-:Y:S01]  /*2510*/  PRMT R7, R0, 0x9910, RZ ;  /* 0x0000991000077816 */ /* 0x000fe200000000ff */
[----:B------:R-:W-:-:S04]  /*2520*/  IMAD.WIDE R48, R49, 0x4, R28 ;  /* 0x0000000431307825 */ /* 0x000fc800078e021c */
[----:B------:R-:W-:Y:S01]  /*2530*/  IMAD.IADD R7, R44, 0x1, R7 ;  /* 0x000000012c077824 */ /* 0x000fe200078e0207 */
[----:B------:R-:W3:Y:S01]  /*2540*/  @P6 LDG.E.EL R64, desc[UR4][R48.64] ;  /* 0x0000000430406981 */ /* 0x000ee2000c2e1900 */
[----:B------:R-:W-:-:S04]  /*2550*/  IMAD.WIDE R44, R45, 0x4, R28 ;  /* 0x000000042d2c7825 */ /* 0x000fc800078e021c */
[----:B------:R-:W-:Y:S01]  /*2560*/  IMAD.WIDE R54, R7, 0x4, R38 ;  /* 0x0000000407367825 */ /* 0x000fe200078e0226 */
[----:B------:R-:W4:Y:S04]  /*2570*/  @P6 LDG.E.EL R66, desc[UR4][R44.64] ;  /* 0x000000042c426981 */ /* 0x000f28000c2e1900 */
[----:B------:R0:W5:Y:S01]  /*2580*/  @P6 LDG.E.EL R67, desc[UR4][R54.64] ;  /* 0x0000000436436981 */ /* 0x000162000c2e1900 */
[----:B------:R-:W-:-:S04]  /*2590*/  IMAD R7, R14, -0x7c78e, R21 ;  /* 0xfff838720e077824 */ /* 0x000fc800078e0215 */
[----:B------:R-:W-:Y:S02]  /*25a0*/  VIADD R0, R7, 0xfff84982 ;  /* 0xfff8498207007836 */ /* 0x000fe40000000000 */
[----:B0-----:R-:W-:Y:S02]  /*25b0*/  VIADD R54, R9, 0x203 ;  /* 0x0000020309367836 */ /* 0x001fe40000000000 */
[----:B------:R-:W-:Y:S01]  /*25c0*/  FADD R15, R60, R15 ;  /* 0x0000000f3c0f7221 */ /* 0x000fe20000000000 */
[----:B------:R-:W-:Y:S02]  /*25d0*/  IMAD R60, R14, 0xbd0, RZ ;  /* 0x00000bd00e3c7824 */ /* 0x000fe400078e02ff */
[----:B------:R-:W-:Y:S01]  /*25e0*/  FADD R55, R61, R58 ;  /* 0x0000003a3d377221 */ /* 0x000fe20000000000 */
[----:B------:R-:W-:Y:S01]  /*25f0*/  IMAD.MOV.U32 R48, RZ, RZ, RZ ;  /* 0x000000ffff307224 */ /* 0x000fe200078e00ff */
[----:B--2---:R-:W-:Y:S02]  /*2600*/  SEL R65, R65, RZ, P6 ;  /* 0x000000ff41417207 */ /* 0x004fe40003000000 */
[----:B---3--:R-:W-:-:S02]  /*2610*/  SEL R64, R64, RZ, P6 ;  /* 0x000000ff40407207 */ /* 0x008fc40003000000 */
[----:B----4-:R-:W-:Y:S02]  /*2620*/  SEL R66, R66, RZ, P6 ;  /* 0x000000ff42427207 */ /* 0x010fe40003000000 */
[----:B-----5:R-:W-:Y:S02]  /*2630*/  SEL R67, R67, RZ, P6 ;  /* 0x000000ff43437207 */ /* 0x020fe40003000000 */
[----:B------:R-:W-:Y:S01]  /*2640*/  ISETP.GE.U32.AND P6, PT, R0, 0xbd0, PT ;  /* 0x00000bd00000780c */ /* 0x000fe20003fc6070 */
[----:B------:R-:W-:-:S04]  /*2650*/  VIADD R0, R9, 0x203 ;  /* 0x0000020309007836 */ /* 0x000fc80000000000 */
[----:B------:R-:W-:-:S05]  /*2660*/  IMAD.HI R6, R0, 0x20e82e3, RZ ;  /* 0x020e82e300067827 */ /* 0x000fca00078e02ff */
[----:B------:R-:W-:-:S04]  /*2670*/  SHF.R.U32.HI R21, RZ, 0x1f, R6 ;  /* 0x0000001fff157819 */ /* 0x000fc80000011606 */
[----:B------:R-:W-:-:S05]  /*2680*/  LEA.HI.SX32 R21, R6, R21, 0x14 ;  /* 0x0000001506157211 */ /* 0x000fca00078fa2ff */
[----:B------:R-:W-:Y:S02]  /*2690*/  IMAD R54, R21, -0x7c78e, R54 ;  /* 0xfff8387215367824 */ /* 0x000fe400078e0236 */
[----:B------:R-:W-:-:S04]  /*26a0*/  VIADD R21, R9, 0x202 ;  /* 0x0000020209157836 */ /* 0x000fc80000000000 */
[----:B------:R-:W-:-:S04]  /*26b0*/  IMAD R21, R14, -0x7c78e, R21 ;  /* 0xfff838720e157824 */ /* 0x000fc800078e0215 */
[----:B------:R-:W-:-:S04]  /*26c0*/  VIADD R49, R21, 0xfff84982 ;  /* 0xfff8498215317836 */ /* 0x000fc80000000000 */
[----:B------:R-:W-:-:S05]  /*26d0*/  IMAD.HI R6, R49, 0x30c30c31, RZ ;  /* 0x30c30c3131067827 */ /* 0x000fca00078e02ff */
[----:B------:R-:W-:-:S04]  /*26e0*/  SHF.R.U32.HI R45, RZ, 0x1f, R6 ;  /* 0x0000001fff2d7819 */ /* 0x000fc80000011606 */
[----:B------:R-:W-:-:S04]  /*26f0*/  LEA.HI.SX32 R6, R6, R45, 0x1c ;  /* 0x0000002d06067211 */ /* 0x000fc800078fe2ff */
[----:B------:R-:W-:-:S05]  /*2700*/  PRMT R44, R6, 0x9910, RZ ;  /* 0x00009910062c7816 */ /* 0x000fca00000000ff */
[----:B------:R-:W-:-:S05]  /*2710*/  IMAD R44, R44, 0xe39, RZ ;  /* 0x00000e392c2c7824 */ /* 0x000fca00078e02ff */
[----:B------:R-:W-:-:S04]  /*2720*/  SHF.R.S32.HI R44, RZ, 0x10, R44 ;  /* 0x00000010ff2c7819 */ /* 0x000fc8000001142c */
[----:B------:R-:W-:-:S04]  /*2730*/  LOP3.LUT R45, R44, 0xffff, RZ, 0xc0, !PT ;  /* 0x0000ffff2c2d7812 */ /* 0x000fc800078ec0ff */
[----:B------:R-:W-:-:S04]  /*2740*/  SHF.R.U32.HI R44, RZ, 0x1, R45 ;  /* 0x00000001ff2c7819 */ /* 0x000fc8000001162d */
[----:B------:R-:W-:-:S04]  /*2750*/  LEA.HI R44, R45, R44, RZ, 0x11 ;  /* 0x0000002c2d2c7211 */ /* 0x000fc800078f88ff */
[----:B------:R-:W-:-:S05]  /*2760*/  PRMT R44, R44, 0x9910, RZ ;  /* 0x000099102c2c7816 */ /* 0x000fca00000000ff */
[----:B------:R-:W-:-:S04]  /*2770*/  IMAD R44, R44, 0x24, RZ ;  /* 0x000000242c2c7824 */ /* 0x000fc800078e02ff */
[----:B------:R-:W-:-:S05]  /*2780*/  IMAD.MOV R44, RZ, RZ, -R44 ;  /* 0x000000ffff2c7224 */ /* 0x000fca00078e0a2c */
[----:B------:R-:W-:Y:S01]  /*2790*/  PRMT R45, R44, 0x7710, RZ ;  /* 0x000077102c2d7816 */ /* 0x000fe200000000ff */
[----:B------:R-:W-:-:S04]  /*27a0*/  IMAD R49, R6, -0x54, R49 ;  /* 0xffffffac06317824 */ /* 0x000fc800078e0231 */
[----:B------:R-:W-:-:S05]  /*27b0*/  IMAD.IADD R6, R6, 0x1, R45 ;  /* 0x0000000106067824 */ /* 0x000fca00078e022d */
[----:B------:R-:W-:Y:S01]  /*27c0*/  PRMT R45, R6, 0x9910, RZ ;  /* 0x00009910062d7816 */ /* 0x000fe200000000ff */
[----:B------:R-:W-:-:S04]  /*27d0*/  IMAD R6, R49, 0x24, R60 ;  /* 0x0000002431067824 */ /* 0x000fc800078e023c */
[----:B------:R-:W-:Y:S02]  /*27e0*/  IMAD.IADD R45, R6, 0x1, R45 ;  /* 0x00000001062d7824 */ /* 0x000fe400078e022d */
[----:B------:R-:W-:Y:S01]  /*27f0*/  FADD R6, R52, R59 ;  /* 0x0000003b34067221 */ /* 0x000fe20000000000 */
[----:B------:R-:W-:-:S04]  /*2800*/  VIADD R52, R54, 0xfff84982 ;  /* 0xfff8498236347836 */ /* 0x000fc80000000000 */
[----:B------:R-:W-:-:S05]  /*2810*/  IMAD.HI R59, R52, 0x30c30c31, RZ ;  /* 0x30c30c31343b7827 */ /* 0x000fca00078e02ff */
[----:B------:R-:W-:-:S04]  /*2820*/  SHF.R.U32.HI R58, RZ, 0x1f, R59 ;  /* 0x0000001fff3a7819 */ /* 0x000fc8000001163b */
[----:B------:R-:W-:-:S04]  /*2830*/  LEA.HI.SX32 R59, R59, R58, 0x1c ;  /* 0x0000003a3b3b7211 */ /* 0x000fc800078fe2ff */
[----:B------:R-:W-:Y:S01]  /*2840*/  PRMT R58, R59, 0x9910, RZ ;  /* 0x000099103b3a7816 */ /* 0x000fe200000000ff */
[----:B------:R-:W-:Y:S01]  /*2850*/  FADD R64, R65, R64 ;  /* 0x0000004041407221 */ /* 0x000fe20000000000 */
[----:B------:R-:W-:-:S03]  /*2860*/  FADD R66, R67, R66 ;  /* 0x0000004243427221 */ /* 0x000fc60000000000 */
[----:B------:R-:W-:Y:S01]  /*2870*/  IMAD R58, R58, 0xe39, RZ ;  /* 0x00000e393a3a7824 */ /* 0x000fe200078e02ff */
[----:B------:R-:W-:Y:S02]  /*2880*/  @P5 FSEL R55, R64, RZ, P4 ;  /* 0x000000ff40375208 */ /* 0x000fe40002000000 */
[----:B------:R-:W-:Y:S02]  /*2890*/  @P5 FSEL R6, R66, RZ, P4 ;  /* 0x000000ff42065208 */ /* 0x000fe40002000000 */
[----:B------:R-:W-:Y:S02]  /*28a0*/  SHF.R.S32.HI R58, RZ, 0x10, R58 ;  /* 0x00000010ff3a7819 */ /* 0x000fe4000001143a */
[----:B------:R-:W-:Y:S02]  /*28b0*/  ISETP.LT.AND P5, PT, R3, 0x1f1e38, !P6 ;  /* 0x001f1e380300780c */ /* 0x000fe400077a1270 */
[----:B------:R-:W-:Y:S01]  /*28c0*/  LOP3.LUT R61, R58, 0xffff, RZ, 0xc0, !PT ;  /* 0x0000ffff3a3d7812 */ /* 0x000fe200078ec0ff */
[----:B------:R-:W-:-:S03]  /*28d0*/  IMAD.WIDE R44, R45, 0x4, R42 ;  /* 0x000000042d2c7825 */ /* 0x000fc600078e022a */
[----:B------:R-:W-:-:S04]  /*28e0*/  SHF.R.U32.HI R58, RZ, 0x1, R61 ;  /* 0x00000001ff3a7819 */ /* 0x000fc8000001163d */
[----:B------:R-:W-:-:S03]  /*28f0*/  LEA.HI R58, R61, R58, RZ, 0x11 ;  /* 0x0000003a3d3a7211 */ /* 0x000fc600078f88ff */
[----:B------:R0:W2:Y:S02]  /*2900*/  @P5 LDG.E.EL R48, desc[UR4][R44.64] ;  /* 0x000000042c305981 */ /* 0x0000a4000c2e1900 */
[----:B0-----:R-:W-:-:S05]  /*2910*/  PRMT R44, R58, 0x9910, RZ ;  /* 0x000099103a2c7816 */ /* 0x001fca00000000ff */
[----:B------:R-:W-:-:S04]  /*2920*/  IMAD R44, R44, 0x24, RZ ;  /* 0x000000242c2c7824 */ /* 0x000fc800078e02ff */
[----:B------:R-:W-:-:S05]  /*2930*/  IMAD.MOV R44, RZ, RZ, -R44 ;  /* 0x000000ffff2c7224 */ /* 0x000fca00078e0a2c */
[----:B------:R-:W-:Y:S01]  /*2940*/  PRMT R44, R44, 0x7710, RZ ;  /* 0x000077102c2c7816 */ /* 0x000fe200000000ff */
[----:B------:R-:W-:-:S04]  /*2950*/  IMAD R61, R59, -0x54, R52 ;  /* 0xffffffac3b3d7824 */ /* 0x000fc800078e0234 */
[----:B------:R-:W-:Y:S02]  /*2960*/  IMAD.IADD R59, R59, 0x1, R44 ;  /* 0x000000013b3b7824 */ /* 0x000fe400078e022c */
[----:B------:R-:W-:-:S03]  /*2970*/  IMAD R60, R61, 0x24, R60 ;  /* 0x000000243d3c7824 */ /* 0x000fc600078e023c */
[----:B------:R-:W-:-:S05]  /*2980*/  PRMT R45, R59, 0x9910, RZ ;  /* 0x000099103b2d7816 */ /* 0x000fca00000000ff */
[----:B------:R-:W-:Y:S01]  /*2990*/  IMAD.IADD R45, R60, 0x1, R45 ;  /* 0x000000013c2d7824 */ /* 0x000fe200078e022d */
[----:B------:R-:W-:Y:S01]  /*29a0*/  MOV R58, RZ ;  /* 0x000000ff003a7202 */ /* 0x000fe20000000f00 */
[----:B------:R-:W-:Y:S02]  /*29b0*/  IMAD.MOV.U32 R52, RZ, RZ, RZ ;  /* 0x000000ffff347224 */ /* 0x000fe400078e00ff */
[----:B------:R-:W-:-:S04]  /*29c0*/  IMAD.WIDE R44, R45, 0x4, R42 ;  /* 0x000000042d2c7825 */ /* 0x000fc800078e022a */
[--C-:B------:R-:W-:Y:S01]  /*29d0*/  IMAD.WIDE R42, R49, 0x4, R40.reuse ;  /* 0x00000004312a7825 */ /* 0x100fe200078e0228 */
[----:B------:R-:W3:Y:S03]  /*29e0*/  @P5 LDG.E.EL R52, desc[UR4][R44.64] ;  /* 0x000000042c345981 */ /* 0x000ee6000c2e1900 */
[----:B------:R-:W-:Y:S01]  /*29f0*/  IMAD.MOV.U32 R49, RZ, RZ, RZ ;  /* 0x000000ffff317224 */ /* 0x000fe200078e00ff */
[----:B------:R0:W4:Y:S01]  /*2a00*/  @P5 LDG.E.EL R58, desc[UR4][R42.64] ;  /* 0x000000042a3a5981 */ /* 0x000122000c2e1900 */
[----:B------:R-:W-:-:S05]  /*2a10*/  IMAD.WIDE R40, R61, 0x4, R40 ;  /* 0x000000043d287825 */ /* 0x000fca00078e0228 */
[----:B------:R1:W5:Y:S01]  /*2a20*/  @P5 LDG.E.EL R49, desc[UR4][R40.64] ;  /* 0x0000000428315981 */ /* 0x000362000c2e1900 */
[----:B------:R-:W-:-:S04]  /*2a30*/  VIADD R60, R21, 0xfff83db2 ;  /* 0xfff83db2153c7836 */ /* 0x000fc80000000000 */
[----:B------:R-:W-:-:S05]  /*2a40*/  IMAD.HI R59, R60, 0x30c30c31, RZ ;  /* 0x30c30c313c3b7827 */ /* 0x000fca00078e02ff */
[----:B------:R-:W-:-:S04]  /*2a50*/  SHF.R.U32.HI R64, RZ, 0x1f, R59 ;  /* 0x0000001fff407819 */ /* 0x000fc8000001163b */
[----:B------:R-:W-:-:S04]  /*2a60*/  LEA.HI.SX32 R61, R59, R64, 0x1c ;  /* 0x000000403b3d7211 */ /* 0x000fc800078fe2ff */
[----:B0-----:R-:W-:-:S04]  /*2a70*/  PRMT R42, R61, 0x9910, RZ ;  /* 0x000099103d2a7816 */ /* 0x001fc800000000ff */
[----:B-1----:R-:W-:-:S04]  /*2a80*/  SHF.R.S32.HI R40, RZ, 0xf, R42 ;  /* 0x0000000fff287819 */ /* 0x002fc8000001142a */
[----:B------:R-:W-:-:S04]  /*2a90*/  LOP3.LUT R40, R40, 0xffff, RZ, 0xc0, !PT ;  /* 0x0000ffff28287812 */ /* 0x000fc800078ec0ff */
[----:B------:R-:W-:-:S04]  /*2aa0*/  LEA.HI R40, R40, R61, RZ, 0x14 ;  /* 0x0000003d28287211 */ /* 0x000fc800078fa0ff */
[----:B------:R-:W-:Y:S01]  /*2ab0*/  LOP3.LUT R40, R40, 0xfff0, RZ, 0xc0, !PT ;  /* 0x0000fff028287812 */ /* 0x000fe200078ec0ff */
[----:B------:R-:W-:-:S04]  /*2ac0*/  VIADD R59, R54, 0xfff83db2 ;  /* 0xfff83db2363b7836 */ /* 0x000fc80000000000 */
[----:B------:R-:W-:Y:S02]  /*2ad0*/  IMAD.MOV R40, RZ, RZ, -R40 ;  /* 0x000000ffff287224 */ /* 0x000fe400078e0a28 */
[----:B------:R-:W-:-:S03]  /*2ae0*/  IMAD.HI R44, R59, 0x30c30c31, RZ ;  /* 0x30c30c313b2c7827 */ /* 0x000fc600078e02ff */
[----:B------:R-:W-:Y:S01]  /*2af0*/  PRMT R40, R40, 0x7710, RZ ;  /* 0x0000771028287816 */ /* 0x000fe200000000ff */
[----:B------:R-:W-:Y:S01]  /*2b00*/  IMAD R43, R61, -0x54, R60 ;  /* 0xffffffac3d2b7824 */ /* 0x000fe200078e023c */
[----:B------:R-:W-:-:S03]  /*2b10*/  SHF.R.U32.HI R45, RZ, 0x1f, R44 ;  /* 0x0000001fff2d7819 */ /* 0x000fc6000001162c */
[----:B------:R-:W-:Y:S02]  /*2b20*/  IMAD.IADD R61, R61, 0x1, R40 ;  /* 0x000000013d3d7824 */ /* 0x000fe400078e0228 */
[----:B------:R-:W-:Y:S01]  /*2b30*/  IMAD R40, R14, 0x540, RZ ;  /* 0x000005400e287824 */ /* 0x000fe200078e02ff */
[----:B------:R-:W-:Y:S02]  /*2b40*/  LEA.HI.SX32 R44, R44, R45, 0x1c ;  /* 0x0000002d2c2c7211 */ /* 0x000fe400078fe2ff */
[----:B------:R-:W-:Y:S01]  /*2b50*/  PRMT R42, R61, 0x9910, RZ ;  /* 0x000099103d2a7816 */ /* 0x000fe200000000ff */
[----:B------:R-:W-:-:S04]  /*2b60*/  IMAD R41, R43, 0x10, R40 ;  /* 0x000000102b297824 */ /* 0x000fc800078e0228 */
[----:B------:R-:W-:Y:S01]  /*2b70*/  IMAD.IADD R41, R41, 0x1, R42 ;  /* 0x0000000129297824 */ /* 0x000fe200078e022a */
[----:B------:R-:W-:-:S04]  /*2b80*/  PRMT R42, R44, 0x9910, RZ ;  /* 0x000099102c2a7816 */ /* 0x000fc800000000ff */
[----:B------:R-:W-:-:S04]  /*2b90*/  SHF.R.S32.HI R42, RZ, 0xf, R42 ;  /* 0x0000000fff2a7819 */ /* 0x000fc8000001142a */
[----:B------:R-:W-:-:S04]  /*2ba0*/  LOP3.LUT R45, R42, 0xffff, RZ, 0xc0, !PT ;  /* 0x0000ffff2a2d7812 */ /* 0x000fc800078ec0ff */
[----:B------:R-:W-:-:S04]  /*2bb0*/  LEA.HI R42, R45, R44, RZ, 0x14 ;  /* 0x0000002c2d2a7211 */ /* 0x000fc800078fa0ff */
[----:B------:R-:W-:-:S05]  /*2bc0*/  LOP3.LUT R42, R42, 0xfff0, RZ, 0xc0, !PT ;  /* 0x0000fff02a2a7812 */ /* 0x000fca00078ec0ff */
[----:B------:R-:W-:-:S05]  /*2bd0*/  IMAD.MOV R42, RZ, RZ, -R42 ;  /* 0x000000ffff2a7224 */ /* 0x000fca00078e0a2a */
[----:B------:R-:W-:Y:S01]  /*2be0*/  PRMT R45, R42, 0x7710, RZ ;  /* 0x000077102a2d7816 */ /* 0x000fe200000000ff */
[----:B------:R-:W-:-:S04]  /*2bf0*/  IMAD R59, R44, -0x54, R59 ;  /* 0xffffffac2c3b7824 */ /* 0x000fc800078e023b */
[----:B------:R-:W-:Y:S02]  /*2c00*/  IMAD.IADD R44, R44, 0x1, R45 ;  /* 0x000000012c2c7824 */ /* 0x000fe400078e022d */
[----:B------:R-:W-:-:S03]  /*2c10*/  IMAD R40, R59, 0x10, R40 ;  /* 0x000000103b287824 */ /* 0x000fc600078e0228 */
[----:B------:R-:W-:Y:S02]  /*2c20*/  PRMT R45, R44, 0x9910, RZ ;  /* 0x000099102c2d7816 */ /* 0x000fe400000000ff */
[----:B------:R-:W-:-:S03]  /*2c30*/  ISETP.GT.AND P4, PT, R21, 0x7c24d, PT ;  /* 0x0007c24d1500780c */ /* 0x000fc60003f84270 */
[----:B------:R-:W-:Y:S02]  /*2c40*/  IMAD.IADD R45, R40, 0x1, R45 ;  /* 0x00000001282d7824 */ /* 0x000fe400078e022d */
[----:B------:R-:W-:-:S04]  /*2c50*/  IMAD.WIDE R40, R41, 0x4, R38 ;  /* 0x0000000429287825 */ /* 0x000fc800078e0226 */
[----:B------:R-:W-:-:S04]  /*2c60*/  IMAD.WIDE R38, R45, 0x4, R38 ;  /* 0x000000042d267825 */ /* 0x000fc800078e0226 */
[----:B------:R-:W-:-:S04]  /*2c70*/  IMAD.WIDE R42, R43, 0x4, R28 ;  /* 0x000000042b2a7825 */ /* 0x000fc800078e021c */
[----:B------:R-:W-:-:S04]  /*2c80*/  IMAD.WIDE R28, R59, 0x4, R28 ;  /* 0x000000043b1c7825 */ /* 0x000fc800078e021c */
[----:B------:R-:W-:Y:S02]  /*2c90*/  IMAD.MOV.U32 R60, RZ, RZ, RZ ;  /* 0x000000ffff3c7224 */ /* 0x000fe400078e00ff */
[----:B------:R-:W-:Y:S02]  /*2ca0*/  IMAD.MOV.U32 R59, RZ, RZ, RZ ;  /* 0x000000ffff3b7224 */ /* 0x000fe400078e00ff */
[----:B------:R-:W-:Y:S01]  /*2cb0*/  IMAD.MOV.U32 R61, RZ, RZ, RZ ;  /* 0x000000ffff3d7224 */ /* 0x000fe200078e00ff */
[----:B--2---:R-:W-:Y:S01]  /*2cc0*/  SEL R45, R48, RZ, P5 ;  /* 0x000000ff302d7207 */ /* 0x004fe20002800000 */
[----:B------:R-:W-:Y:S01]  /*2cd0*/  IMAD.MOV.U32 R48, RZ, RZ, RZ ;  /* 0x000000ffff307224 */ /* 0x000fe200078e00ff */
[----:B---3--:R-:W-:Y:S02]  /*2ce0*/  SEL R52, R52, RZ, P5 ;  /* 0x000000ff34347207 */ /* 0x008fe40002800000 */
[----:B----4-:R-:W-:Y:S02]  /*2cf0*/  SEL R44, R58, RZ, P5 ;  /* 0x000000ff3a2c7207 */ /* 0x010fe40002800000 */
[----:B-----5:R-:W-:-:S02]  /*2d00*/  SEL R49, R49, RZ, P5 ;  /* 0x000000ff31317207 */ /* 0x020fc40002800000 */
[----:B------:R-:W-:-:S13]  /*2d10*/  ISETP.LT.AND P5, PT, R3, 0x1f1e38, P4 ;  /* 0x001f1e380300780c */ /* 0x000fda00027a1270 */
[----:B------:R-:W2:Y:S04]  /*2d20*/  @P5 LDG.E.EL R48, desc[UR4][R40.64] ;  /* 0x0000000428305981 */ /* 0x000ea8000c2e1900 */
[----:B------:R0:W3:Y:S04]  /*2d30*/  @P5 LDG.E.EL R60, desc[UR4][R38.64] ;  /* 0x00000004263c5981 */ /* 0x0000e8000c2e1900 */
[----:B------:R-:W4:Y:S04]  /*2d40*/  @P5 LDG.E.EL R59, desc[UR4][R42.64] ;  /* 0x000000042a3b5981 */ /* 0x000f28000c2e1900 */
[----:B------:R1:W5:Y:S01]  /*2d50*/  @P5 LDG.E.EL R61, desc[UR4][R28.64] ;  /* 0x000000041c3d5981 */ /* 0x000362000c2e1900 */
[----:B0-----:R-:W-:-:S02]  /*2d60*/  VIADD R39, R27, 0xfff8e702 ;  /* 0xfff8e7021b277836 */ /* 0x001fc40000000000 */
[----:B------:R-:W-:-:S04]  /*2d70*/  IMAD.MOV.U32 R38, RZ, RZ, RZ ;  /* 0x000000ffff267224 */ /* 0x000fc800078e00ff */
[----:B------:R-:W-:-:S04]  /*2d80*/  IMAD.HI R38, R39, -0x7df7df7d, R38 ;  /* 0x8208208327267827 */ /* 0x000fc800078e0226 */
[----:B-1----:R-:W-:Y:S02]  /*2d90*/  VIADD R29, R13, 0xfff8e702 ;  /* 0xfff8e7020d1d7836 */ /* 0x002fe40000000000 */
[----:B------:R-:W-:Y:S02]  /*2da0*/  IMAD.MOV.U32 R28, RZ, RZ, RZ ;  /* 0x000000ffff1c7224 */ /* 0x000fe400078e00ff */
[----:B------:R-:W-:Y:S01]  /*2db0*/  VIADD R58, R27, 0xfff86902 ;  /* 0xfff869021b3a7836 */ /* 0x000fe20000000000 */
[----:B------:R-:W-:Y:S01]  /*2dc0*/  SHF.R.U32.HI R27, RZ, 0x1f, R38 ;  /* 0x0000001fff1b7819 */ /* 0x000fe20000011626 */
[----:B------:R-:W-:-:S03]  /*2dd0*/  IMAD.HI R28, R29, -0x7df7df7d, R28 ;  /* 0x820820831d1c7827 */ /* 0x000fc600078e021c */
[----:B------:R-:W-:Y:S02]  /*2de0*/  LEA.HI.SX32 R38, R38, R27, 0x1a ;  /* 0x0000001b26267211 */ /* 0x000fe400078fd2ff */
[----:B------:R-:W-:Y:S01]  /*2df0*/  SHF.R.U32.HI R27, RZ, 0x1f, R28 ;  /* 0x0000001fff1b7819 */ /* 0x000fe2000001161c */
[----:B------:R-:W-:-:S03]  /*2e00*/  FADD R52, R52, R49 ;  /* 0x0000003134347221 */ /* 0x000fc60000000000 */
[----:B------:R-:W-:Y:S01]  /*2e10*/  LEA.HI.SX32 R28, R28, R27, 0x1a ;  /* 0x0000001b1c1c7211 */ /* 0x000fe200078fd2ff */
[----:B------:R-:W-:Y:S01]  /*2e20*/  FADD R27, R45, R44 ;  /* 0x0000002c2d1b7221 */ /* 0x000fe20000000000 */
[C---:B------:R-:W-:Y:S01]  /*2e30*/  IMAD R49, R38.reuse, -0x7e, R39 ;  /* 0xffffff8226317824 */ /* 0x040fe200078e0227 */
[----:B------:R-:W-:-:S04]  /*2e40*/  PRMT R42, R38, 0x9910, RZ ;  /* 0x00009910262a7816 */ /* 0x000fc800000000ff */
[----:B------:R-:W-:-:S04]  /*2e50*/  SHF.R.S32.HI R42, RZ, 0xf, R42 ;  /* 0x0000000fff2a7819 */ /* 0x000fc8000001142a */
[----:B------:R-:W-:-:S04]  /*2e60*/  LOP3.LUT R43, R42, 0xffff, RZ, 0xc0, !PT ;  /* 0x0000ffff2a2b7812 */ /* 0x000fc800078ec0ff */
[----:B------:R-:W-:-:S04]  /*2e70*/  LEA.HI R42, R43, R38, RZ, 0x18 ;  /* 0x000000262b2a7211 */ /* 0x000fc800078fc0ff */
[----:B------:R-:W-:Y:S01]  /*2e80*/  LOP3.LUT R42, R42, 0xff00, RZ, 0xc0, !PT ;  /* 0x0000ff002a2a7812 */ /* 0x000fe200078ec0ff */
[----:B------:R-:W-:Y:S01]  /*2e90*/  IMAD R45, R28, -0x7e, R29 ;  /* 0xffffff821c2d7824 */ /* 0x000fe200078e021d */
[----:B--2---:R-:W-:Y:S02]  /*2ea0*/  SEL R48, R48, RZ, P5 ;  /* 0x000000ff30307207 */ /* 0x004fe40002800000 */
[----:B---3--:R-:W-:Y:S02]  /*2eb0*/  SEL R41, R60, RZ, P5 ;  /* 0x000000ff3c297207 */ /* 0x008fe40002800000 */
[----:B----4-:R-:W-:Y:S02]  /*2ec0*/  SEL R59, R59, RZ, P5 ;  /* 0x000000ff3b3b7207 */ /* 0x010fe40002800000 */
[----:B-----5:R-:W-:-:S03]  /*2ed0*/  SEL R40, R61, RZ, P5 ;  /* 0x000000ff3d287207 */ /* 0x020fc60002800000 */
[----:B------:R-:W-:Y:S02]  /*2ee0*/  FADD R48, R48, R59 ;  /* 0x0000003b30307221 */ /* 0x000fe40000000000 */
[----:B------:R-:W-:-:S03]  /*2ef0*/  FADD R40, R41, R40 ;  /* 0x0000002829287221 */ /* 0x000fc60000000000 */
[----:B------:R-:W-:Y:S02]  /*2f00*/  @P6 FSEL R27, R48, RZ, P4 ;  /* 0x000000ff301b6208 */ /* 0x000fe40002000000 */
[----:B------:R-:W-:Y:S02]  /*2f10*/  @P6 FSEL R52, R40, RZ, P4 ;  /* 0x000000ff28346208 */ /* 0x000fe40002000000 */
[----:B------:R-:W-:Y:S02]  /*2f20*/  ISETP.GE.U32.AND P6, PT, R39, 0x7e00, PT ;  /* 0x00007e002700780c */ /* 0x000fe40003fc6070 */
[----:B------:R-:W-:-:S04]  /*2f30*/  PRMT R39, R28, 0x9910, RZ ;  /* 0x000099101c277816 */ /* 0x000fc800000000ff */
[----:B------:R-:W-:-:S04]  /*2f40*/  SHF.R.S32.HI R39, RZ, 0xf, R39 ;  /* 0x0000000fff277819 */ /* 0x000fc80000011427 */
[----:B------:R-:W-:-:S04]  /*2f50*/  LOP3.LUT R39, R39, 0xffff, RZ, 0xc0, !PT ;  /* 0x0000ffff27277812 */ /* 0x000fc800078ec0ff */
[----:B------:R-:W-:-:S04]  /*2f60*/  LEA.HI R39, R39, R28, RZ, 0x18 ;  /* 0x0000001c27277211 */ /* 0x000fc800078fc0ff */
[----:B------:R-:W-:Y:S01]  /*2f70*/  LOP3.LUT R39, R39, 0xff00, RZ, 0xc0, !PT ;  /* 0x0000ff0027277812 */ /* 0x000fe200078ec0ff */
[----:B------:R-:W-:Y:S02]  /*2f80*/  IMAD.MOV R41, RZ, RZ, -R42 ;  /* 0x000000ffff297224 */ /* 0x000fe400078e0a2a */
[----:B------:R-:W0:Y:S02]  /*2f90*/  LDC.64 R42, c[0x0][0x230] ;  /* 0x00008c00ff2a7b82 */ /* 0x000e240000000a00 */
[----:B------:R-:W-:Y:S01]  /*2fa0*/  IMAD.MOV R39, RZ, RZ, -R39 ;  /* 0x000000ffff277224 */ /* 0x000fe200078e0a27 */
[----:B------:R-:W-:-:S04]  /*2fb0*/  PRMT R41, R41, 0x7710, RZ ;  /* 0x0000771029297816 */ /* 0x000fc800000000ff */
[----:B------:R-:W-:Y:S01]  /*2fc0*/  PRMT R39, R39, 0x7710, RZ ;  /* 0x0000771027277816 */ /* 0x000fe200000000ff */
[----:B------:R-:W-:-:S04]  /*2fd0*/  IMAD.IADD R38, R38, 0x1, R41 ;  /* 0x0000000126267824 */ /* 0x000fc800078e0229 */
[----:B------:R-:W-:Y:S02]  /*2fe0*/  IMAD.IADD R39, R28, 0x1, R39 ;  /* 0x000000011c277824 */ /* 0x000fe400078e0227 */
[----:B------:R-:W-:Y:S01]  /*2ff0*/  IMAD R28, R24, 0x7e00, RZ ;  /* 0x00007e00181c7824 */ /* 0x000fe200078e02ff */
[----:B------:R-:W-:-:S04]  /*3000*/  PRMT R38, R38, 0x9910, RZ ;  /* 0x0000991026267816 */ /* 0x000fc800000000ff */
[----:B------:R-:W-:-:S05]  /*3010*/  LEA R29, R49, R28, 0x8 ;  /* 0x0000001c311d7211 */ /* 0x000fca00078e40ff */
[----:B------:R-:W-:Y:S01]  /*3020*/  IMAD.IADD R29, R29, 0x1, R38 ;  /* 0x000000011d1d7824 */ /* 0x000fe200078e0226 */
[----:B------:R-:W-:-:S05]  /*3030*/  PRMT R38, R39, 0x9910, RZ ;  /* 0x0000991027267816 */ /* 0x000fca00000000ff */
[----:B------:R-:W-:-:S04]  /*3040*/  IMAD R39, R45, 0x100, R38 ;  /* 0x000001002d277824 */ /* 0x000fc800078e0226 */
[----:B------:R-:W-:Y:S01]  /*3050*/  IMAD.IADD R41, R28, 0x1, R39 ;  /* 0x000000011c297824 */ /* 0x000fe200078e0227 */
[----:B------:R-:W-:Y:S01]  /*3060*/  ISETP.LT.AND P4, PT, R9, 0x1f1e38, !P6 ;  /* 0x001f1e380900780c */ /* 0x000fe20007781270 */
[----:B0-----:R-:W-:-:S04]  /*3070*/  IMAD.WIDE R38, R29, 0x4, R42 ;  /* 0x000000041d267825 */ /* 0x001fc800078e022a */
[----:B------:R-:W-:Y:S02]  /*3080*/  IMAD.WIDE R28, R41, 0x4, R42 ;  /* 0x00000004291c7825 */ /* 0x000fe400078e022a */
[----:B------:R-:W0:Y:S01]  /*3090*/  LDC.64 R40, c[0x0][0x238] ;  /* 0x00008e00ff287b82 */ /* 0x000e220000000a00 */
[----:B------:R-:W-:Y:S02]  /*30a0*/  ISETP.GE.U32.AND P5, PT, R58, 0x1f80, PT ;  /* 0x00001f803a00780c */ /* 0x000fe40003fa6070 */
[----:B------:R-:W-:-:S06]  /*30b0*/  CS2R R58, SRZ ;  /* 0x00000000003a7805 */ /* 0x000fcc000001ff00 */
[----:B------:R1:W2:Y:S04]  /*30c0*/  @P4 LDG.E.EL R58, desc[UR4][R38.64] ;  /* 0x00000004263a4981 */ /* 0x0002a8000c2e1900 */
[----:B------:R3:W4:Y:S01]  /*30d0*/  @P4 LDG.E.EL R59, desc[UR4][R28.64] ;  /* 0x000000041c3b4981 */ /* 0x000722000c2e1900 */
[----:B------:R-:W-:Y:S02]  /*30e0*/  IMAD.MOV.U32 R60, RZ, RZ, RZ ;  /* 0x000000ffff3c7224 */ /* 0x000fe400078e00ff */
[----:B------:R-:W-:Y:S02]  /*30f0*/  IMAD.MOV.U32 R61, RZ, RZ, RZ ;  /* 0x000000ffff3d7224 */ /* 0x000fe400078e00ff */
[----:B0-----:R-:W-:-:S04]  /*3100*/  IMAD.WIDE R48, R49, 0x4, R40 ;  /* 0x0000000431307825 */ /* 0x001fc800078e0228 */
[----:B------:R-:W-:Y:S01]  /*3110*/  IMAD.WIDE R44, R45, 0x4, R40 ;  /* 0x000000042d2c7825 */ /* 0x000fe200078e0228 */
[----:B------:R-:W5:Y:S04]  /*3120*/  @P4 LDG.E.EL R60, desc[UR4][R48.64] ;  /* 0x00000004303c4981 */ /* 0x000f68000c2e1900 */
[----:B------:R0:W5:Y:S01]  /*3130*/  @P4 LDG.E.EL R61, desc[UR4][R44.64] ;  /* 0x000000042c3d4981 */ /* 0x000162000c2e1900 */
[----:B-1----:R-:W-:Y:S02]  /*3140*/  VIADD R39, R51, 0xfff86902 ;  /* 0xfff8690233277836 */ /* 0x002fe40000000000 */
[----:B------:R-:W-:-:S04]  /*3150*/  IMAD.MOV.U32 R38, RZ, RZ, RZ ;  /* 0x000000ffff267224 */ /* 0x000fc800078e00ff */
[----:B------:R-:W-:-:S05]  /*3160*/  IMAD.HI R38, R39, -0x7df7df7d, R38 ;  /* 0x8208208327267827 */ /* 0x000fca00078e0226 */
[----:B---3--:R-:W-:Y:S01]  /*3170*/  SHF.R.U32.HI R29, RZ, 0x1f, R38 ;  /* 0x0000001fff1d7819 */ /* 0x008fe20000011626 */
[----:B------:R-:W-:-:S03]  /*3180*/  IMAD.MOV.U32 R28, RZ, RZ, RZ ;  /* 0x000000ffff1c7224 */ /* 0x000fc600078e00ff */
[----:B------:R-:W-:Y:S01]  /*3190*/  LEA.HI.SX32 R38, R38, R29, 0x1a ;  /* 0x0000001d26267211 */ /* 0x000fe200078fd2ff */
[----:B------:R-:W-:-:S04]  /*31a0*/  VIADD R29, R13, 0xfff86902 ;  /* 0xfff869020d1d7836 */ /* 0x000fc80000000000 */
[----:B------:R-:W-:-:S05]  /*31b0*/  IMAD.HI R13, R29, -0x7df7df7d, R28 ;  /* 0x820820831d0d7827 */ /* 0x000fca00078e021c */
[----:B------:R-:W-:-:S04]  /*31c0*/  SHF.R.U32.HI R28, RZ, 0x1f, R13 ;  /* 0x0000001fff1c7819 */ /* 0x000fc8000001160d */
[----:B------:R-:W-:Y:S02]  /*31d0*/  LEA.HI.SX32 R13, R13, R28, 0x1a ;  /* 0x0000001c0d0d7211 */ /* 0x000fe400078fd2ff */
[----:B------:R-:W-:-:S04]  /*31e0*/  PRMT R28, R38, 0x9910, RZ ;  /* 0x00009910261c7816 */ /* 0x000fc800000000ff */
[----:B------:R-:W-:-:S04]  /*31f0*/  SHF.R.S32.HI R28, RZ, 0xf, R28 ;  /* 0x0000000fff1c7819 */ /* 0x000fc8000001141c */
[----:B0-----:R-:W-:-:S04]  /*3200*/  LOP3.LUT R45, R28, 0xffff, RZ, 0xc0, !PT ;  /* 0x0000ffff1c2d7812 */ /* 0x001fc800078ec0ff */
[----:B------:R-:W-:-:S04]  /*3210*/  LEA.HI R28, R45, R38, RZ, 0x16 ;  /* 0x000000262d1c7211 */ /* 0x000fc800078fb0ff */
[----:B------:R-:W-:-:S05]  /*3220*/  LOP3.LUT R28, R28, 0xffc0, RZ, 0xc0, !PT ;  /* 0x0000ffc01c1c7812 */ /* 0x000fca00078ec0ff */
[----:B------:R-:W-:-:S05]  /*3230*/  IMAD.MOV R28, RZ, RZ, -R28 ;  /* 0x000000ffff1c7224 */ /* 0x000fca00078e0a1c */
[----:B------:R-:W-:Y:S02]  /*3240*/  PRMT R45, R28, 0x7710, RZ ;  /* 0x000077101c2d7816 */ /* 0x000fe400000000ff */
[----:B------:R-:W-:-:S04]  /*3250*/  PRMT R28, R13, 0x9910, RZ ;  /* 0x000099100d1c7816 */ /* 0x000fc800000000ff */
[----:B------:R-:W-:-:S04]  /*3260*/  SHF.R.S32.HI R28, RZ, 0xf, R28 ;  /* 0x0000000fff1c7819 */ /* 0x000fc8000001141c */
[----:B------:R-:W-:-:S04]  /*3270*/  LOP3.LUT R28, R28, 0xffff, RZ, 0xc0, !PT ;  /* 0x0000ffff1c1c7812 */ /* 0x000fc800078ec0ff */
[----:B------:R-:W-:-:S04]  /*3280*/  LEA.HI R28, R28, R13, RZ, 0x16 ;  /* 0x0000000d1c1c7211 */ /* 0x000fc800078fb0ff */
[----:B------:R-:W-:-:S05]  /*3290*/  LOP3.LUT R28, R28, 0xffc0, RZ, 0xc0, !PT ;  /* 0x0000ffc01c1c7812 */ /* 0x000fca00078ec0ff */
[----:B------:R-:W-:Y:S02]  /*32a0*/  IMAD.MOV R28, RZ, RZ, -R28 ;  /* 0x000000ffff1c7224 */ /* 0x000fe400078e0a1c */
[C---:B------:R-:W-:Y:S02]  /*32b0*/  IMAD R49, R38.reuse, -0x7e, R39 ;  /* 0xffffff8226317824 */ /* 0x040fe400078e0227 */
[----:B------:R-:W-:Y:S01]  /*32c0*/  IMAD.IADD R38, R38, 0x1, R45 ;  /* 0x0000000126267824 */ /* 0x000fe200078e022d */
[----:B------:R-:W-:Y:S01]  /*32d0*/  PRMT R28, R28, 0x7710, RZ ;  /* 0x000077101c1c7816 */ /* 0x000fe200000000ff */
[----:B------:R-:W-:-:S04]  /*32e0*/  IMAD R45, R13, -0x7e, R29 ;  /* 0xffffff820d2d7824 */ /* 0x000fc800078e021d */
[----:B------:R-:W-:Y:S01]  /*32f0*/  IMAD.IADD R29, R13, 0x1, R28 ;  /* 0x000000010d1d7824 */ /* 0x000fe200078e021c */
[----:B------:R-:W-:Y:S01]  /*3300*/  PRMT R28, R38, 0x9910, RZ ;  /* 0x00009910261c7816 */ /* 0x000fe200000000ff */
[----:B------:R-:W-:Y:S01]  /*3310*/  IMAD R24, R24, 0x1f80, RZ ;  /* 0x00001f8018187824 */ /* 0x000fe200078e02ff */
[----:B------:R-:W0:Y:S03]  /*3320*/  LDC.64 R38, c[0x0][0x240] ;  /* 0x00009000ff267b82 */ /* 0x000e260000000a00 */
[----:B------:R-:W-:-:S04]  /*3330*/  IMAD R13, R49, 0x40, R24 ;  /* 0x00000040310d7824 */ /* 0x000fc800078e0218 */
[----:B------:R-:W-:Y:S01]  /*3340*/  IMAD.IADD R67, R13, 0x1, R28 ;  /* 0x000000010d437824 */ /* 0x000fe200078e021c */
[----:B------:R-:W-:-:S05]  /*3350*/  PRMT R28, R29, 0x9910, RZ ;  /* 0x000099101d1c7816 */ /* 0x000fca00000000ff */
[----:B------:R-:W-:-:S04]  /*3360*/  IMAD R13, R45, 0x40, R28 ;  /* 0x000000402d0d7824 */ /* 0x000fc800078e021c */
[----:B------:R-:W-:Y:S02]  /*3370*/  IMAD.IADD R29, R24, 0x1, R13 ;  /* 0x00000001181d7824 */ /* 0x000fe400078e020d */
[----:B------:R-:W-:Y:S02]  /*3380*/  IMAD.MOV.U32 R65, RZ, RZ, RZ ;  /* 0x000000ffff417224 */ /* 0x000fe400078e00ff */
[----:B------:R-:W-:Y:S01]  /*3390*/  IMAD.MOV.U32 R68, RZ, RZ, RZ ;  /* 0x000000ffff447224 */ /* 0x000fe200078e00ff */
[----:B--2---:R-:W-:Y:S02]  /*33a0*/  SEL R51, R58, RZ, P4 ;  /* 0x000000ff3a337207 */ /* 0x004fe40002000000 */
[----:B----4-:R-:W-:Y:S01]  /*33b0*/  SEL R13, R59, RZ, P4 ;  /* 0x000000ff3b0d7207 */ /* 0x010fe20002000000 */
[----:B0-----:R-:W-:Y:S02]  /*33c0*/  IMAD.WIDE R58, R29, 0x4, R38 ;  /* 0x000000041d3a7825 */ /* 0x001fe400078e0226 */
[----:B------:R-:W0:Y:S01]  /*33d0*/  LDC.64 R28, c[0x0][0x248] ;  /* 0x00009200ff1c7b82 */ /* 0x000e220000000a00 */
[----:B-----5:R-:W-:-:S02]  /*33e0*/  SEL R24, R60, RZ, P4 ;  /* 0x000000ff3c187207 */ /* 0x020fc40002000000 */
[----:B------:R-:W-:Y:S02]  /*33f0*/  SEL R64, R61, RZ, P4 ;  /* 0x000000ff3d407207 */ /* 0x000fe40002000000 */
[----:B------:R-:W-:Y:S01]  /*3400*/  ISETP.LT.AND P4, PT, R9, 0x1f1e38, !P5 ;  /* 0x001f1e380900780c */ /* 0x000fe20006f81270 */
[----:B------:R-:W-:Y:S01]  /*3410*/  IMAD.WIDE R60, R67, 0x4, R38 ;  /* 0x00000004433c7825 */ /* 0x000fe200078e0226 */
[----:B------:R-:W-:-:S03]  /*3420*/  CS2R R66, SRZ ;  /* 0x0000000000427805 */ /* 0x000fc6000001ff00 */
[----:B0-----:R-:W-:-:S04]  /*3430*/  IMAD.WIDE R48, R49, 0x4, R28 ;  /* 0x0000000431307825 */ /* 0x001fc800078e021c */
[----:B------:R-:W-:-:S04]  /*3440*/  IMAD.WIDE R44, R45, 0x4, R28 ;  /* 0x000000042d2c7825 */ /* 0x000fc800078e021c */
[----:B------:R-:W2:Y:S04]  /*3450*/  @P4 LDG.E.EL R65, desc[UR4][R60.64] ;  /* 0x000000043c414981 */ /* 0x000ea8000c2e1900 */
[----:B------:R-:W3:Y:S04]  /*3460*/  @P4 LDG.E.EL R66, desc[UR4][R58.64] ;  /* 0x000000043a424981 */ /* 0x000ee8000c2e1900 */
[----:B------:R-:W4:Y:S04]  /*3470*/  @P4 LDG.E.EL R67, desc[UR4][R48.64] ;  /* 0x0000000430434981 */ /* 0x000f28000c2e1900 */
[----:B------:R0:W5:Y:S01]  /*3480*/  @P4 LDG.E.EL R68, desc[UR4][R44.64] ;  /* 0x000000042c444981 */ /* 0x000162000c2e1900 */
[----:B------:R-:W-:Y:S01]  /*3490*/  FADD R24, R51, R24 ;  /* 0x0000001833187221 */ /* 0x000fe20000000000 */
[----:B------:R-:W-:Y:S01]  /*34a0*/  FADD R13, R13, R64 ;  /* 0x000000400d0d7221 */ /* 0x000fe20000000000 */
[----:B0-----:R-:W-:-:S02]  /*34b0*/  VIADD R44, R7, 0xfff86902 ;  /* 0xfff86902072c7836 */ /* 0x001fc40000000000 */
[----:B------:R-:W-:Y:S02]  /*34c0*/  VIADD R45, R4, 0xfff8e702 ;  /* 0xfff8e702042d7836 */ /* 0x000fe40000000000 */
[----:B------:R-:W-:Y:S02]  /*34d0*/  VIADD R60, R22, 0xfff86902 ;  /* 0xfff86902163c7836 */ /* 0x000fe40000000000 */
[----:B------:R-:W-:Y:S01]  /*34e0*/  IMAD.MOV.U32 R64, RZ, RZ, RZ ;  /* 0x000000ffff407224 */ /* 0x000fe200078e00ff */
[----:B--2---:R-:W-:Y:S02]  /*34f0*/  SEL R65, R65, RZ, P4 ;  /* 0x000000ff41417207 */ /* 0x004fe40002000000 */
[----:B---3--:R-:W-:Y:S02]  /*3500*/  SEL R66, R66, RZ, P4 ;  /* 0x000000ff42427207 */ /* 0x008fe40002000000 */
[----:B----4-:R-:W-:Y:S02]  /*3510*/  SEL R67, R67, RZ, P4 ;  /* 0x000000ff43437207 */ /* 0x010fe40002000000 */
[----:B-----5:R-:W-:-:S03]  /*3520*/  SEL R59, R68, RZ, P4 ;  /* 0x000000ff443b7207 */ /* 0x020fc60002000000 */
[----:B------:R-:W-:Y:S02]  /*3530*/  FADD R65, R65, R67 ;  /* 0x0000004341417221 */ /* 0x000fe40000000000 */
[----:B------:R-:W-:-:S03]  /*3540*/  FADD R66, R66, R59 ;  /* 0x0000003b42427221 */ /* 0x000fc60000000000 */
[----:B------:R-:W-:Y:S02]  /*3550*/  @P6 FSEL R24, R65, R46, !P5 ;  /* 0x0000002e41186208 */ /* 0x000fe40006800000 */
[----:B------:R-:W-:Y:S02]  /*3560*/  @P6 FSEL R13, R66, R47, !P5 ;  /* 0x0000002f420d6208 */ /* 0x000fe40006800000 */
[----:B------:R-:W-:Y:S01]  /*3570*/  ISETP.GE.U32.AND P5, PT, R44, 0x1f80, PT ;  /* 0x00001f802c00780c */ /* 0x000fe20003fa6070 */
[----:B------:R-:W-:-:S04]  /*3580*/  IMAD.MOV.U32 R44, RZ, RZ, RZ ;  /* 0x000000ffff2c7224 */ /* 0x000fc800078e00ff */
[----:B------:R-:W-:Y:S01]  /*3590*/  IMAD.HI R44, R45, -0x7df7df7d, R44 ;  /* 0x820820832d2c7827 */ /* 0x000fe200078e022c */
[----:B------:R-:W-:-:S04]  /*35a0*/  HFMA2.MMA R46, -RZ, RZ, 0, 0 ;  /* 0x00000000ff2e7435 */ /* 0x000fc800000001ff */
[----:B------:R-:W-:-:S04]  /*35b0*/  SHF.R.U32.HI R47, RZ, 0x1f, R44 ;  /* 0x0000001fff2f7819 */ /* 0x000fc8000001162c */
[----:B------:R-:W-:Y:S01]  /*35c0*/  LEA.HI.SX32 R44, R44, R47, 0x1a ;  /* 0x0000002f2c2c7211 */ /* 0x000fe200078fd2ff */
[----:B------:R-:W-:-:S04]  /*35d0*/  VIADD R47, R62, 0xfff8e702 ;  /* 0xfff8e7023e2f7836 */ /* 0x000fc80000000000 */
[----:B------:R-:W-:-:S05]  /*35e0*/  IMAD.HI R46, R47, -0x7df7df7d, R46 ;  /* 0x820820832f2e7827 */ /* 0x000fca00078e022e */
[----:B------:R-:W-:-:S04]  /*35f0*/  SHF.R.U32.HI R49, RZ, 0x1f, R46 ;  /* 0x0000001fff317819 */ /* 0x000fc8000001162e */
[----:B------:R-:W-:-:S04]  /*3600*/  LEA.HI.SX32 R46, R46, R49, 0x1a ;  /* 0x000000312e2e7211 */ /* 0x000fc800078fd2ff */
[----:B------:R-:W-:-:S04]  /*3610*/  PRMT R48, R46, 0x9910, RZ ;  /* 0x000099102e307816 */ /* 0x000fc800000000ff */
[----:B------:R-:W-:-:S04]  /*3620*/  SHF.R.S32.HI R48, RZ, 0xf, R48 ;  /* 0x0000000fff307819 */ /* 0x000fc80000011430 */
[----:B------:R-:W-:-:S04]  /*3630*/  LOP3.LUT R49, R48, 0xffff, RZ, 0xc0, !PT ;  /* 0x0000ffff30317812 */ /* 0x000fc800078ec0ff */
[----:B------:R-:W-:Y:S01]  /*3640*/  LEA.HI R48, R49, R46, RZ, 0x18 ;  /* 0x0000002e31307211 */ /* 0x000fe200078fc0ff */
[----:B------:R-:W-:Y:S01]  /*3650*/  IMAD R49, R46, -0x7e, R47 ;  /* 0xffffff822e317824 */ /* 0x000fe200078e022f */
[----:B------:R-:W-:-:S04]  /*3660*/  PRMT R47, R44, 0x9910, RZ ;  /* 0x000099102c2f7816 */ /* 0x000fc800000000ff */
[----:B------:R-:W-:Y:S02]  /*3670*/  SHF.R.S32.HI R47, RZ, 0xf, R47 ;  /* 0x0000000fff2f7819 */ /* 0x000fe4000001142f */
[----:B------:R-:W-:Y:S02]  /*3680*/  LOP3.LUT R48, R48, 0xff00, RZ, 0xc0, !PT ;  /* 0x0000ff0030307812 */ /* 0x000fe400078ec0ff */
[----:B------:R-:W-:-:S04]  /*3690*/  LOP3.LUT R47, R47, 0xffff, RZ, 0xc0, !PT ;  /* 0x0000ffff2f2f7812 */ /* 0x000fc800078ec0ff */
[----:B------:R-:W-:Y:S01]  /*36a0*/  LEA.HI R47, R47, R44, RZ, 0x18 ;  /* 0x0000002c2f2f7211 */ /* 0x000fe200078fc0ff */
[----:B------:R-:W-:-:S03]  /*36b0*/  IMAD.MOV R48, RZ, RZ, -R48 ;  /* 0x000000ffff307224 */ /* 0x000fc600078e0a30 */
[----:B------:R-:W-:Y:S02]  /*36c0*/  LOP3.LUT R47, R47, 0xff00, RZ, 0xc0, !PT ;  /* 0x0000ff002f2f7812 */ /* 0x000fe400078ec0ff */
[----:B------:R-:W-:-:S03]  /*36d0*/  PRMT R51, R48, 0x7710, RZ ;  /* 0x0000771030337816 */ /* 0x000fc600000000ff */
[----:B------:R-:W-:Y:S02]  /*36e0*/  IMAD.MOV R47, RZ, RZ, -R47 ;  /* 0x000000ffff2f7224 */ /* 0x000fe400078e0a2f */
[----:B------:R-:W-:-:S03]  /*36f0*/  IMAD.IADD R46, R46, 0x1, R51 ;  /* 0x000000012e2e7824 */ /* 0x000fc600078e0233 */
[----:B------:R-:W-:Y:S01]  /*3700*/  PRMT R51, R47, 0x7710, RZ ;  /* 0x000077102f337816 */ /* 0x000fe200000000ff */
[----:B------:R-:W-:Y:S02]  /*3710*/  IMAD R48, R63, 0x7e00, RZ ;  /* 0x00007e003f307824 */ /* 0x000fe400078e02ff */
[C---:B------:R-:W-:Y:S02]  /*3720*/  IMAD R47, R44.reuse, -0x7e, R45 ;  /* 0xffffff822c2f7824 */ /* 0x040fe400078e022d */
[----:B------:R-:W-:Y:S02]  /*3730*/  IMAD.IADD R51, R44, 0x1, R51 ;  /* 0x000000012c337824 */ /* 0x000fe400078e0233 */
[----:B------:R-:W-:-:S03]  /*3740*/  IMAD R44, R47, 0x100, R48 ;  /* 0x000001002f2c7824 */ /* 0x000fc600078e0230 */
[----:B------:R-:W-:Y:S01]  /*3750*/  PRMT R51, R51, 0x9910, RZ ;  /* 0x0000991033337816 */ /* 0x000fe200000000ff */
[----:B------:R-:W-:Y:S01]  /*3760*/  IMAD R48, R49, 0x100, R48 ;  /* 0x0000010031307824 */ /* 0x000fe200078e0230 */
[----:B------:R-:W-:-:S03]  /*3770*/  ISETP.LT.U32.AND P6, PT, R45, 0x7e00, !P0 ;  /* 0x00007e002d00780c */ /* 0x000fc600047c1070 */
[----:B------:R-:W-:Y:S01]  /*3780*/  IMAD.IADD R61, R44, 0x1, R51 ;  /* 0x000000012c3d7824 */ /* 0x000fe200078e0233 */
[----:B------:R-:W-:Y:S01]  /*3790*/  PRMT R51, R46, 0x9910, RZ ;  /* 0x000099102e337816 */ /* 0x000fe200000000ff */
[----:B------:R-:W-:Y:S01]  /*37a0*/  IMAD.MOV.U32 R44, RZ, RZ, RZ ;  /* 0x000000ffff2c7224 */ /* 0x000fe200078e00ff */
[----:B------:R-:W-:-:S03]  /*37b0*/  ISETP.GE.U32.AND P4, PT, R60, 0x1f80, PT ;  /* 0x00001f803c00780c */ /* 0x000fc60003f86070 */
[----:B------:R-:W-:Y:S02]  /*37c0*/  IMAD.IADD R51, R48, 0x1, R51 ;  /* 0x0000000130337824 */ /* 0x000fe400078e0233 */
[----:B------:R-:W-:Y:S02]  /*37d0*/  IMAD.MOV.U32 R65, RZ, RZ, RZ ;  /* 0x000000ffff417224 */ /* 0x000fe400078e00ff */
[----:B------:R-:W-:Y:S02]  /*37e0*/  IMAD.MOV.U32 R66, RZ, RZ, RZ ;  /* 0x000000ffff427224 */ /* 0x000fe400078e00ff */
[----:B------:R-:W-:-:S04]  /*37f0*/  IMAD.WIDE R60, R61, 0x4, R42 ;  /* 0x000000043d3c7825 */ /* 0x000fc800078e022a */
[----:B------:R-:W-:Y:S01]  /*3800*/  IMAD.WIDE R58, R51, 0x4, R42 ;  /* 0x00000004333a7825 */ /* 0x000fe200078e022a */
[----:B------:R0:W2:Y:S03]  /*3810*/  @P6 LDG.E.EL R44, desc[UR4][R60.64] ;  /* 0x000000043c2c6981 */ /* 0x0000a6000c2e1900 */
[--C-:B------:R-:W-:Y:S01]  /*3820*/  IMAD.WIDE R46, R47, 0x4, R40.reuse ;  /* 0x000000042f2e7825 */ /* 0x100fe200078e0228 */
[----:B------:R1:W3:Y:S03]  /*3830*/  @P6 LDG.E.EL R64, desc[UR4][R58.64] ;  /* 0x000000043a406981 */ /* 0x0002e6000c2e1900 */
[----:B------:R-:W-:Y:S01]  /*3840*/  IMAD.WIDE R48, R49, 0x4, R40 ;  /* 0x0000000431307825 */ /* 0x000fe200078e0228 */
[----:B------:R4:W5:Y:S04]  /*3850*/  @P6 LDG.E.EL R65, desc[UR4][R46.64] ;  /* 0x000000042e416981 */ /* 0x000968000c2e1900 */
[----:B------:R0:W5:Y:S01]  /*3860*/  @P6 LDG.E.EL R66, desc[UR4][R48.64] ;  /* 0x0000000430426981 */ /* 0x000162000c2e1900 */
[----:B------:R-:W-:-:S02]  /*3870*/  VIADD R51, R50, 0xfff86902 ;  /* 0xfff8690232337836 */ /* 0x000fc40000000000 */
[----:B------:R-:W-:-:S04]  /*3880*/  IMAD.MOV.U32 R50, RZ, RZ, RZ ;  /* 0x000000ffff327224 */ /* 0x000fc800078e00ff */
[----:B------:R-:W-:-:S05]  /*3890*/  IMAD.HI R50, R51, -0x7df7df7d, R50 ;  /* 0x8208208333327827 */ /* 0x000fca00078e0232 */
[----:B0-----:R-:W-:-:S04]  /*38a0*/  SHF.R.U32.HI R61, RZ, 0x1f, R50 ;  /* 0x0000001fff3d7819 */ /* 0x001fc80000011632 */
[----:B------:R-:W-:-:S04]  /*38b0*/  LEA.HI.SX32 R50, R50, R61, 0x1a ;  /* 0x0000003d32327211 */ /* 0x000fc800078fd2ff */
[----:B-1----:R-:W-:-:S04]  /*38c0*/  PRMT R58, R50, 0x9910, RZ ;  /* 0x00009910323a7816 */ /* 0x002fc800000000ff */
[----:B----4-:R-:W-:-:S04]  /*38d0*/  SHF.R.S32.HI R46, RZ, 0xf, R58 ;  /* 0x0000000fff2e7819 */ /* 0x010fc8000001143a */
[----:B------:R-:W-:-:S04]  /*38e0*/  LOP3.LUT R47, R46, 0xffff, RZ, 0xc0, !PT ;  /* 0x0000ffff2e2f7812 */ /* 0x000fc800078ec0ff */
[----:B------:R-:W-:-:S04]  /*38f0*/  LEA.HI R46, R47, R50, RZ, 0x16 ;  /* 0x000000322f2e7211 */ /* 0x000fc800078fb0ff */
[----:B------:R-:W-:Y:S01]  /*3900*/  LOP3.LUT R46, R46, 0xffc0, RZ, 0xc0, !PT ;  /* 0x0000ffc02e2e7812 */ /* 0x000fe200078ec0ff */
[----:B------:R-:W-:-:S04]  /*3910*/  VIADD R49, R62, 0xfff86902 ;  /* 0xfff869023e317836 */ /* 0x000fc80000000000 */
[----:B------:R-:W-:Y:S02]  /*3920*/  IMAD.MOV R46, RZ, RZ, -R46 ;  /* 0x000000ffff2e7224 */ /* 0x000fe400078e0a2e */
[----:B------:R-:W-:-:S03]  /*3930*/  IMAD.MOV.U32 R48, RZ, RZ, RZ ;  /* 0x000000ffff307224 */ /* 0x000fc600078e00ff */
[----:B------:R-:W-:Y:S01]  /*3940*/  PRMT R47, R46, 0x7710, RZ ;  /* 0x000077102e2f7816 */ /* 0x000fe200000000ff */
[----:B------:R-:W-:Y:S01]  /*3950*/  IMAD.HI R48, R49, -0x7df7df7d, R48 ;  /* 0x8208208331307827 */ /* 0x000fe200078e0230 */
[----:B--2---:R-:W-:-:S03]  /*3960*/  SEL R59, R44, RZ, P6 ;  /* 0x000000ff2c3b7207 */ /* 0x004fc60003000000 */
[----:B------:R-:W-:Y:S01]  /*3970*/  IMAD.IADD R44, R50, 0x1, R47 ;  /* 0x00000001322c7824 */ /* 0x000fe200078e022f */
[----:B---3--:R-:W-:Y:S02]  /*3980*/  SEL R60, R64, RZ, P6 ;  /* 0x000000ff403c7207 */ /* 0x008fe40003000000 */
[----:B-----5:R-:W-:Y:S02]  /*3990*/  SEL R58, R65, RZ, P6 ;  /* 0x000000ff413a7207 */ /* 0x020fe40003000000 */
[----:B------:R-:W-:Y:S02]  /*39a0*/  SEL R61, R66, RZ, P6 ;  /* 0x000000ff423d7207 */ /* 0x000fe40003000000 */
[----:B------:R-:W-:Y:S01]  /*39b0*/  ISETP.LT.U32.AND P6, PT, R51, 0x1f80, !P0 ;  /* 0x00001f803300780c */ /* 0x000fe200047c1070 */
[----:B------:R-:W-:Y:S02]  /*39c0*/  IMAD R51, R50, -0x7e, R51 ;  /* 0xffffff8232337824 */ /* 0x000fe400078e0233 */
[----:B------:R-:W-:Y:S01]  /*39d0*/  IMAD R50, R63, 0x1f80, RZ ;  /* 0x00001f803f327824 */ /* 0x000fe200078e02ff */
[----:B------:R-:W-:-:S04]  /*39e0*/  SHF.R.U32.HI R63, RZ, 0x1f, R48 ;  /* 0x0000001fff3f7819 */ /* 0x000fc80000011630 */
[----:B------:R-:W-:-:S04]  /*39f0*/  LEA.HI.SX32 R48, R48, R63, 0x1a ;  /* 0x0000003f30307211 */ /* 0x000fc800078fd2ff */
[----:B------:R-:W-:Y:S02]  /*3a00*/  PRMT R62, R48, 0x9910, RZ ;  /* 0x00009910303e7816 */ /* 0x000fe400000000ff */
[----:B------:R-:W-:Y:S02]  /*3a10*/  PRMT R47, R44, 0x9910, RZ ;  /* 0x000099102c2f7816 */ /* 0x000fe400000000ff */
[----:B------:R-:W-:Y:S01]  /*3a20*/  SHF.R.S32.HI R62, RZ, 0xf, R62 ;  /* 0x0000000fff3e7819 */ /* 0x000fe2000001143e */
[----:B------:R-:W-:-:S03]  /*3a30*/  IMAD R44, R51, 0x40, R50 ;  /* 0x00000040332c7824 */ /* 0x000fc600078e0232 */
[----:B------:R-:W-:Y:S01]  /*3a40*/  LOP3.LUT R63, R62, 0xffff, RZ, 0xc0, !PT ;  /* 0x0000ffff3e3f7812 */ /* 0x000fe200078ec0ff */
[----:B------:R-:W-:-:S03]  /*3a50*/  IMAD.IADD R47, R44, 0x1, R47 ;  /* 0x000000012c2f7824 */ /* 0x000fc600078e022f */
[----:B------:R-:W-:Y:S01]  /*3a60*/  LEA.HI R62, R63, R48, RZ, 0x16 ;  /* 0x000000303f3e7211 */ /* 0x000fe200078fb0ff */
[----:B------:R-:W-:Y:S02]  /*3a70*/  IMAD.MOV.U32 R44, RZ, RZ, RZ ;  /* 0x000000ffff2c7224 */ /* 0x000fe400078e00ff */
[----:B------:R-:W-:Y:S01]  /*3a80*/  IMAD.WIDE R46, R47, 0x4, R38 ;  /* 0x000000042f2e7825 */ /* 0x000fe200078e0226 */
[----:B------:R-:W-:-:S04]  /*3a90*/  LOP3.LUT R62, R62, 0xffc0, RZ, 0xc0, !PT ;  /* 0x0000ffc03e3e7812 */ /* 0x000fc800078ec0ff */
[----:B------:R0:W2:Y:S01]  /*3aa0*/  @P6 LDG.E.EL R44, desc[UR4][R46.64] ;  /* 0x000000042e2c6981 */ /* 0x0000a2000c2e1900 */
[----:B------:R-:W-:Y:S02]  /*3ab0*/  IMAD R63, R48, -0x7e, R49 ;  /* 0xffffff82303f7824 */ /* 0x000fe400078e0231 */
[----:B0-----:R-:W-:-:S05]  /*3ac0*/  IMAD.MOV R47, RZ, RZ, -R62 ;  /* 0x000000ffff2f7224 */ /* 0x001fca00078e0a3e */
[----:B------:R-:W-:Y:S01]  /*3ad0*/  PRMT R47, R47, 0x7710, RZ ;  /* 0x000077102f2f7816 */ /* 0x000fe200000000ff */
[----:B------:R-:W-:-:S04]  /*3ae0*/  IMAD R50, R63, 0x40, R50 ;  /* 0x000000403f327824 */ /* 0x000fc800078e0232 */
[----:B------:R-:W-:-:S05]  /*3af0*/  IMAD.IADD R48, R48, 0x1, R47 ;  /* 0x0000000130307824 */ /* 0x000fca00078e022f */
[----:B------:R-:W-:-:S04]  /*3b00*/  PRMT R47, R48, 0x9910, RZ ;  /* 0x00009910302f7816 */ /* 0x000fc800000000ff */
[----:B------:R-:W-:Y:S01]  /*3b10*/  IADD3 R47, R50, R47, RZ ;  /* 0x0000002f322f7210 */ /* 0x000fe20007ffe0ff */
[----:B------:R-:W-:Y:S02]  /*3b20*/  IMAD.MOV.U32 R62, RZ, RZ, RZ ;  /* 0x000000ffff3e7224 */ /* 0x000fe400078e00ff */
[----:B------:R-:W-:Y:S02]  /*3b30*/  IMAD.MOV.U32 R64, RZ, RZ, RZ ;  /* 0x000000ffff407224 */ /* 0x000fe400078e00ff */
[----:B------:R-:W-:-:S04]  /*3b40*/  IMAD.WIDE R48, R51, 0x4, R28 ;  /* 0x0000000433307825 */ /* 0x000fc800078e021c */
[----:B------:R-:W-:Y:S01]  /*3b50*/  IMAD.MOV.U32 R65, RZ, RZ, RZ ;  /* 0x000000ffff417224 */ /* 0x000fe200078e00ff */
[----:B------:R0:W3:Y:S01]  /*3b60*/  @P6 LDG.E.EL R64, desc[UR4][R48.64] ;  /* 0x0000000430406981 */ /* 0x0000e2000c2e1900 */
[----:B------:R-:W-:-:S04]  /*3b70*/  IMAD.WIDE R46, R47, 0x4, R38 ;  /* 0x000000042f2e7825 */ /* 0x000fc800078e0226 */
[----:B------:R-:W-:Y:S01]  /*3b80*/  IMAD.WIDE R50, R63, 0x4, R28 ;  /* 0x000000043f327825 */ /* 0x000fe200078e021c */
[----:B------:R-:W4:Y:S04]  /*3b90*/  @P6 LDG.E.EL R62, desc[UR4][R46.64] ;  /* 0x000000042e3e6981 */ /* 0x000f28000c2e1900 */
[----:B------:R-:W5:Y:S01]  /*3ba0*/  @P6 LDG.E.EL R65, desc[UR4][R50.64] ;  /* 0x0000000432416981 */ /* 0x000f62000c2e1900 */
[----:B0-----:R-:W-:Y:S02]  /*3bb0*/  IMAD R48, R56, 0x7e00, RZ ;  /* 0x00007e0038307824 */ /* 0x001fe400078e02ff */
[----:B------:R-:W-:Y:S01]  /*3bc0*/  FADD R60, R60, R61 ;  /* 0x0000003d3c3c7221 */ /* 0x000fe20000000000 */
[----:B------:R-:W-:Y:S01]  /*3bd0*/  FADD R58, R59, R58 ;  /* 0x0000003a3b3a7221 */ /* 0x000fe20000000000 */
[----:B------:R-:W-:Y:S01]  /*3be0*/  IMAD.MOV.U32 R59, RZ, RZ, RZ ;  /* 0x000000ffff3b7224 */ /* 0x000fe200078e00ff */
[----:B--2---:R-:W-:Y:S01]  /*3bf0*/  SEL R63, R44, RZ, P6 ;  /* 0x000000ff2c3f7207 */ /* 0x004fe20003000000 */
[----:B------:R-:W-:Y:S01]  /*3c00*/  IMAD.MOV.U32 R44, RZ, RZ, RZ ;  /* 0x000000ffff2c7224 */ /* 0x000fe200078e00ff */
[----:B---3--:R-:W-:-:S02]  /*3c10*/  SEL R64, R64, RZ, P6 ;  /* 0x000000ff40407207 */ /* 0x008fc40003000000 */
[----:B----4-:R-:W-:Y:S02]  /*3c20*/  SEL R62, R62, RZ, P6 ;  /* 0x000000ff3e3e7207 */ /* 0x010fe40003000000 */
[----:B-----5:R-:W-:Y:S02]  /*3c30*/  SEL R65, R65, RZ, P6 ;  /* 0x000000ff41417207 */ /* 0x020fe40003000000 */
[----:B------:R-:W-:Y:S01]  /*3c40*/  ISETP.GE.U32.AND P6, PT, R45, 0x7e00, PT ;  /* 0x00007e002d00780c */ /* 0x000fe20003fc6070 */
[----:B------:R-:W-:-:S04]  /*3c50*/  VIADD R45, R22, 0xfff8e702 ;  /* 0xfff8e702162d7836 */ /* 0x000fc80000000000 */
[----:B------:R-:W-:-:S05]  /*3c60*/  IMAD.HI R44, R45, -0x7df7df7d, R44 ;  /* 0x820820832d2c7827 */ /* 0x000fca00078e022c */
[----:B------:R-:W-:-:S04]  /*3c70*/  SHF.R.U32.HI R47, RZ, 0x1f, R44 ;  /* 0x0000001fff2f7819 */ /* 0x000fc8000001162c */
[----:B------:R-:W-:-:S04]  /*3c80*/  LEA.HI.SX32 R44, R44, R47, 0x1a ;  /* 0x0000002f2c2c7211 */ /* 0x000fc800078fd2ff */
[----:B------:R-:W-:-:S04]  /*3c90*/  PRMT R46, R44, 0x9910, RZ ;  /* 0x000099102c2e7816 */ /* 0x000fc800000000ff */
[----:B------:R-:W-:-:S04]  /*3ca0*/  SHF.R.S32.HI R46, RZ, 0xf, R46 ;  /* 0x0000000fff2e7819 */ /* 0x000fc8000001142e */
[----:B------:R-:W-:-:S04]  /*3cb0*/  LOP3.LUT R47, R46, 0xffff, RZ, 0xc0, !PT ;  /* 0x0000ffff2e2f7812 */ /* 0x000fc800078ec0ff */
[----:B------:R-:W-:-:S04]  /*3cc0*/  LEA.HI R46, R47, R44, RZ, 0x18 ;  /* 0x0000002c2f2e7211 */ /* 0x000fc800078fc0ff */
[----:B------:R-:W-:-:S05]  /*3cd0*/  LOP3.LUT R46, R46, 0xff00, RZ, 0xc0, !PT ;  /* 0x0000ff002e2e7812 */ /* 0x000fca00078ec0ff */
[----:B------:R-:W-:-:S05]  /*3ce0*/  IMAD.MOV R46, RZ, RZ, -R46 ;  /* 0x000000ffff2e7224 */ /* 0x000fca00078e0a2e */
[----:B------:R-:W-:Y:S01]  /*3cf0*/  PRMT R47, R46, 0x7710, RZ ;  /* 0x000077102e2f7816 */ /* 0x000fe200000000ff */
[----:B------:R-:W-:Y:S02]  /*3d00*/  IMAD R49, R44, -0x7e, R45 ;  /* 0xffffff822c317824 */ /* 0x000fe400078e022d */
[----:B------:R-:W-:Y:S02]  /*3d10*/  FADD R62, R62, R65 ;  /* 0x000000413e3e7221 */ /* 0x000fe40000000000 */
[----:B------:R-:W-:Y:S02]  /*3d20*/  IMAD.IADD R44, R44, 0x1, R47 ;  /* 0x000000012c2c7824 */ /* 0x000fe400078e022f */
[----:B------:R-:W-:Y:S01]  /*3d30*/  FADD R64, R63, R64 ;  /* 0x000000403f407221 */ /* 0x000fe20000000000 */
[----:B------:R-:W-:Y:S01]  /*3d40*/  @P6 FSEL R60, R62, R5, !P3 ;  /* 0x000000053e3c6208 */ /* 0x000fe20005800000 */
[----:B------:R-:W-:Y:S01]  /*3d50*/  IMAD R5, R49, 0x100, R48 ;  /* 0x0000010031057824 */ /* 0x000fe200078e0230 */
[----:B------:R-:W-:-:S02]  /*3d60*/  PRMT R44, R44, 0x9910, RZ ;  /* 0x000099102c2c7816 */ /* 0x000fc400000000ff */
[----:B------:R-:W-:Y:S02]  /*3d70*/  @P6 FSEL R58, R64, R57, !P3 ;  /* 0x00000039403a6208 */ /* 0x000fe40005800000 */
[----:B------:R-:W-:Y:S01]  /*3d80*/  ISETP.GE.U32.AND P3, PT, R45, 0x7e00, PT ;  /* 0x00007e002d00780c */ /* 0x000fe20003f66070 */
[----:B------:R-:W-:Y:S02]  /*3d90*/  IMAD.IADD R5, R5, 0x1, R44 ;  /* 0x0000000105057824 */ /* 0x000fe400078e022c */
[----:B------:R-:W-:Y:S02]  /*3da0*/  VIADD R45, R8, 0xfff8e702 ;  /* 0xfff8e702082d7836 */ /* 0x000fe40000000000 */
[----:B------:R-:W-:Y:S02]  /*3db0*/  IMAD.MOV.U32 R44, RZ, RZ, RZ ;  /* 0x000000ffff2c7224 */ /* 0x000fe400078e00ff */
[----:B------:R-:W-:-:S04]  /*3dc0*/  IMAD.WIDE R46, R5, 0x4, R42 ;  /* 0x00000004052e7825 */ /* 0x000fc800078e022a */
[----:B------:R-:W-:-:S05]  /*3dd0*/  IMAD.HI R5, R45, -0x7df7df7d, R44 ;  /* 0x820820832d057827 */ /* 0x000fca00078e022c */
[----:B------:R-:W-:-:S04]  /*3de0*/  SHF.R.U32.HI R44, RZ, 0x1f, R5 ;  /* 0x0000001fff2c7819 */ /* 0x000fc80000011605 */
[----:B------:R-:W-:-:S04]  /*3df0*/  LEA.HI.SX32 R44, R5, R44, 0x1a ;  /* 0x0000002c052c7211 */ /* 0x000fc800078fd2ff */
[----:B------:R-:W-:-:S04]  /*3e00*/  PRMT R5, R44, 0x9910, RZ ;  /* 0x000099102c057816 */ /* 0x000fc800000000ff */
[----:B------:R-:W-:-:S04]  /*3e10*/  SHF.R.S32.HI R5, RZ, 0xf, R5 ;  /* 0x0000000fff057819 */ /* 0x000fc80000011405 */
[----:B------:R-:W-:-:S04]  /*3e20*/  LOP3.LUT R5, R5, 0xffff, RZ, 0xc0, !PT ;  /* 0x0000ffff05057812 */ /* 0x000fc800078ec0ff */
[----:B------:R-:W-:Y:S02]  /*3e30*/  LEA.HI R5, R5, R44, RZ, 0x18 ;  /* 0x0000002c05057211 */ /* 0x000fe400078fc0ff */
[----:B------:R-:W-:Y:S02]  /*3e40*/  ISETP.LT.AND P6, PT, R10, 0x1f1e38, !P3 ;  /* 0x001f1e380a00780c */ /* 0x000fe40005fc1270 */
[----:B------:R-:W-:Y:S01]  /*3e50*/  LOP3.LUT R5, R5, 0xff00, RZ, 0xc0, !PT ;  /* 0x0000ff0005057812 */ /* 0x000fe200078ec0ff */
[----:B------:R-:W-:-:S04]  /*3e60*/  IMAD.MOV.U32 R57, RZ, RZ, RZ ;  /* 0x000000ffff397224 */ /* 0x000fc800078e00ff */
[----:B------:R-:W-:-:S05]  /*3e70*/  IMAD.MOV R5, RZ, RZ, -R5 ;  /* 0x000000ffff057224 */ /* 0x000fca00078e0a05 */
[----:B------:R-:W-:Y:S01]  /*3e80*/  PRMT R5, R5, 0x7710, RZ ;  /* 0x0000771005057816 */ /* 0x000fe200000000ff */
[----:B------:R0:W2:Y:S02]  /*3e90*/  @P6 LDG.E.EL R57, desc[UR4][R46.64] ;  /* 0x000000042e396981 */ /* 0x0000a4000c2e1900 */
[C---:B0-----:R-:W-:Y:S02]  /*3ea0*/  IMAD R47, R44.reuse, -0x7e, R45 ;  /* 0xffffff822c2f7824 */ /* 0x041fe400078e022d */
[----:B------:R-:W-:Y:S02]  /*3eb0*/  IMAD.IADD R44, R44, 0x1, R5 ;  /* 0x000000012c2c7824 */ /* 0x000fe400078e0205 */
[----:B------:R-:W-:-:S03]  /*3ec0*/  IMAD R48, R47, 0x100, R48 ;  /* 0x000001002f307824 */ /* 0x000fc600078e0230 */
[----:B------:R-:W-:Y:S01]  /*3ed0*/  PRMT R5, R44, 0x9910, RZ ;  /* 0x000099102c057816 */ /* 0x000fe200000000ff */
[----:B------:R-:W-:Y:S02]  /*3ee0*/  VIADD R45, R7, 0xfff8e702 ;  /* 0xfff8e702072d7836 */ /* 0x000fe40000000000 */
[----:B------:R-:W-:Y:S02]  /*3ef0*/  IMAD.MOV.U32 R44, RZ, RZ, RZ ;  /* 0x000000ffff2c7224 */ /* 0x000fe400078e00ff */
[----:B------:R-:W-:-:S04]  /*3f00*/  IMAD.IADD R5, R48, 0x1, R5 ;  /* 0x0000000130057824 */ /* 0x000fc800078e0205 */
[----:B------:R-:W-:-:S04]  /*3f10*/  IMAD.WIDE R50, R5, 0x4, R42 ;  /* 0x0000000405327825 */ /* 0x000fc800078e022a */
[----:B------:R-:W-:Y:S01]  /*3f20*/  IMAD.HI R5, R45, -0x7df7df7d, R44 ;  /* 0x820820832d057827 */ /* 0x000fe200078e022c */
[----:B------:R0:W3:Y:S04]  /*3f30*/  @P6 LDG.E.EL R59, desc[UR4][R50.64] ;  /* 0x00000004323b6981 */ /* 0x0000e8000c2e1900 */
[----:B------:R-:W-:Y:S01]  /*3f40*/  SHF.R.U32.HI R44, RZ, 0x1f, R5 ;  /* 0x0000001fff2c7819 */ /* 0x000fe20000011605 */
[----:B------:R-:W-:-:S03]  /*3f50*/  IMAD.WIDE R48, R49, 0x4, R40 ;  /* 0x0000000431307825 */ /* 0x000fc600078e0228 */
[----:B------:R-:W-:Y:S01]  /*3f60*/  LEA.HI.SX32 R5, R5, R44, 0x1a ;  /* 0x0000002c05057211 */ /* 0x000fe200078fd2ff */
[----:B------:R-:W-:Y:S02]  /*3f70*/  IMAD.MOV.U32 R44, RZ, RZ, RZ ;  /* 0x000000ffff2c7224 */ /* 0x000fe400078e00ff */
[----:B------:R-:W-:Y:S02]  /*3f80*/  IMAD.MOV.U32 R62, RZ, RZ, RZ ;  /* 0x000000ffff3e7224 */ /* 0x000fe400078e00ff */
[----:B------:R-:W-:Y:S02]  /*3f90*/  IMAD.WIDE R46, R47, 0x4, R40 ;  /* 0x000000042f2e7825 */ /* 0x000fe400078e0228 */
[----:B------:R1:W4:Y:S04]  /*3fa0*/  @P6 LDG.E.EL R44, desc[UR4][R48.64] ;  /* 0x00000004302c6981 */ /* 0x000328000c2e1900 */
[----:B------:R5:W2:Y:S01]  /*3fb0*/  @P6 LDG.E.EL R62, desc[UR4][R46.64] ;  /* 0x000000042e3e6981 */ /* 0x000aa2000c2e1900 */
[----:B0-----:R-:W-:-:S02]  /*3fc0*/  VIADD R51, R11, 0xfff86902 ;  /* 0xfff869020b337836 */ /* 0x001fc40000000000 */
[----:B------:R-:W-:-:S04]  /*3fd0*/  IMAD.MOV.U32 R50, RZ, RZ, RZ ;  /* 0x000000ffff327224 */ /* 0x000fc800078e00ff */
[----:B------:R-:W-:-:S05]  /*3fe0*/  IMAD.HI R11, R51, -0x7df7df7d, R50 ;  /* 0x82082083330b7827 */ /* 0x000fca00078e0232 */
[----:B------:R-:W-:-:S04]  /*3ff0*/  SHF.R.U32.HI R50, RZ, 0x1f, R11 ;  /* 0x0000001fff327819 */ /* 0x000fc8000001160b */
[----:B------:R-:W-:-:S04]  /*4000*/  LEA.HI.SX32 R50, R11, R50, 0x1a ;  /* 0x000000320b327211 */ /* 0x000fc800078fd2ff */
[----:B------:R-:W-:-:S04]  /*4010*/  PRMT R11, R50, 0x9910, RZ ;  /* 0x00009910320b7816 */ /* 0x000fc800000000ff */
[----:B------:R-:W-:Y:S01]  /*4020*/  SHF.R.S32.HI R11, RZ, 0xf, R11 ;  /* 0x0000000fff0b7819 */ /* 0x000fe2000001140b */
[----:B-1----:R-:W-:-:S03]  /*4030*/  VIADD R49, R8, 0xfff86902 ;  /* 0xfff8690208317836 */ /* 0x002fc60000000000 */
[----:B------:R-:W-:Y:S01]  /*4040*/  LOP3.LUT R11, R11, 0xffff, RZ, 0xc0, !PT ;  /* 0x0000ffff0b0b7812 */ /* 0x000fe200078ec0ff */
[----:B------:R-:W-:-:S03]  /*4050*/  IMAD.MOV.U32 R48, RZ, RZ, RZ ;  /* 0x000000ffff307224 */ /* 0x000fc600078e00ff */
[----:B------:R-:W-:Y:S01]  /*4060*/  LEA.HI R11, R11, R50, RZ, 0x16 ;  /* 0x000000320b0b7211 */ /* 0x000fe200078fb0ff */
[----:B------:R-:W-:-:S03]  /*4070*/  IMAD.HI R8, R49, -0x7df7df7d, R48 ;  /* 0x8208208331087827 */ /* 0x000fc600078e0230 */
[----:B------:R-:W-:Y:S01]  /*4080*/  LOP3.LUT R11, R11, 0xffc0, RZ, 0xc0, !PT ;  /* 0x0000ffc00b0b7812 */ /* 0x000fe200078ec0ff */
[----:B------:R-:W-:Y:S01]  /*4090*/  IMAD R61, R50, -0x7e, R51 ;  /* 0xffffff82323d7824 */ /* 0x000fe200078e0233 */
[----:B------:R-:W-:-:S03]  /*40a0*/  SHF.R.U32.HI R51, RZ, 0x1f, R8 ;  /* 0x0000001fff337819 */ /* 0x000fc60000011608 */
[----:B------:R-:W-:Y:S01]  /*40b0*/  IMAD.MOV R11, RZ, RZ, -R11 ;  /* 0x000000ffff0b7224 */ /* 0x000fe200078e0a0b */
[----:B------:R-:W-:-:S04]  /*40c0*/  LEA.HI.SX32 R51, R8, R51, 0x1a ;  /* 0x0000003308337211 */ /* 0x000fc800078fd2ff */
[----:B------:R-:W-:Y:S02]  /*40d0*/  PRMT R11, R11, 0x7710, RZ ;  /* 0x000077100b0b7816 */ /* 0x000fe400000000ff */
[----:B------:R-:W-:Y:S02]  /*40e0*/  PRMT R8, R51, 0x9910, RZ ;  /* 0x0000991033087816 */ /* 0x000fe400000000ff */
[----:B------:R-:W-:Y:S01]  /*40f0*/  IADD3 R11, R50, R11, RZ ;  /* 0x0000000b320b7210 */ /* 0x000fe20007ffe0ff */
[----:B------:R-:W-:Y:S01]  /*4100*/  IMAD R50, R56, 0x1f80, RZ ;  /* 0x00001f8038327824 */ /* 0x000fe200078e02ff */
[----:B------:R-:W-:Y:S02]  /*4110*/  SHF.R.S32.HI R8, RZ, 0xf, R8 ;  /* 0x0000000fff087819 */ /* 0x000fe40000011408 */
[----:B-----5:R-:W-:Y:S01]  /*4120*/  PRMT R46, R11, 0x9910, RZ ;  /* 0x000099100b2e7816 */ /* 0x020fe200000000ff */
[----:B------:R-:W-:Y:S01]  /*4130*/  IMAD R11, R61, 0x40, R50 ;  /* 0x000000403d0b7824 */ /* 0x000fe200078e0232 */
[----:B------:R-:W-:-:S03]  /*4140*/  LOP3.LUT R8, R8, 0xffff, RZ, 0xc0, !PT ;  /* 0x0000ffff08087812 */ /* 0x000fc600078ec0ff */
[----:B------:R-:W-:Y:S01]  /*4150*/  IMAD.IADD R47, R11, 0x1, R46 ;  /* 0x000000010b2f7824 */ /* 0x000fe200078e022e */
[----:B------:R-:W-:-:S04]  /*4160*/  LEA.HI R8, R8, R51, RZ, 0x16 ;  /* 0x0000003308087211 */ /* 0x000fc800078fb0ff */
[----:B------:R-:W-:Y:S01]  /*4170*/  LOP3.LUT R8, R8, 0xffc0, RZ, 0xc0, !PT ;  /* 0x0000ffc008087812 */ /* 0x000fe200078ec0ff */
[----:B------:R-:W-:-:S04]  /*4180*/  IMAD.WIDE R46, R47, 0x4, R38 ;  /* 0x000000042f2e7825 */ /* 0x000fc800078e0226 */
[----:B------:R-:W-:-:S05]  /*4190*/  IMAD.MOV R8, RZ, RZ, -R8 ;  /* 0x000000ffff087224 */ /* 0x000fca00078e0a08 */
[----:B------:R-:W-:Y:S02]  /*41a0*/  PRMT R8, R8, 0x7710, RZ ;  /* 0x0000771008087816 */ /* 0x000fe400000000ff */
[----:B---3--:R-:W-:Y:S01]  /*41b0*/  SEL R56, R59, RZ, P6 ;  /* 0x000000ff3b387207 */ /* 0x008fe20003000000 */
[----:B------:R-:W-:Y:S01]  /*41c0*/  IMAD.MOV.U32 R59, RZ, RZ, RZ ;  /* 0x000000ffff3b7224 */ /* 0x000fe200078e00ff */
[----:B----4-:R-:W-:Y:S02]  /*41d0*/  SEL R11, R44, RZ, P6 ;  /* 0x000000ff2c0b7207 */ /* 0x010fe40003000000 */
[----:B--2---:R-:W-:Y:S02]  /*41e0*/  SEL R44, R57, RZ, P6 ;  /* 0x000000ff392c7207 */ /* 0x004fe40003000000 */
[----:B------:R-:W-:Y:S02]  /*41f0*/  SEL R57, R62, RZ, P6 ;  /* 0x000000ff3e397207 */ /* 0x000fe40003000000 */
[----:B------:R-:W-:-:S13]  /*4200*/  ISETP.LT.AND P6, PT, R3, 0x1f1e38, !P4 ;  /* 0x001f1e380300780c */ /* 0x000fda00067c1270 */
[----:B------:R0:W2:Y:S02]  /*4210*/  @P6 LDG.E.EL R59, desc[UR4][R46.64] ;  /* 0x000000042e3b6981 */ /* 0x0000a4000c2e1900 */
[C---:B0-----:R-:W-:Y:S02]  /*4220*/  IMAD R47, R51.reuse, -0x7e, R49 ;  /* 0xffffff82332f7824 */ /* 0x041fe400078e0231 */
[----:B------:R-:W-:Y:S02]  /*4230*/  IMAD.IADD R51, R51, 0x1, R8 ;  /* 0x0000000133337824 */ /* 0x000fe400078e0208 */
[----:B------:R-:W-:-:S03]  /*4240*/  IMAD R50, R47, 0x40, R50 ;  /* 0x000000402f327824 */ /* 0x000fc600078e0232 */
[----:B------:R-:W-:Y:S01]  /*4250*/  PRMT R49, R51, 0x9910, RZ ;  /* 0x0000991033317816 */ /* 0x000fe200000000ff */
[----:B------:R-:W-:-:S04]  /*4260*/  IMAD.MOV.U32 R8, RZ, RZ, RZ ;  /* 0x000000ffff087224 */ /* 0x000fc800078e00ff */
[----:B------:R-:W-:-:S04]  /*4270*/  IMAD.IADD R49, R50, 0x1, R49 ;  /* 0x0000000132317824 */ /* 0x000fc800078e0231 */
[----:B------:R-:W-:-:S04]  /*4280*/  IMAD.WIDE R50, R49, 0x4, R38 ;  /* 0x0000000431327825 */ /* 0x000fc800078e0226 */
[--C-:B------:R-:W-:Y:S01]  /*4290*/  IMAD.WIDE R48, R61, 0x4, R28.reuse ;  /* 0x000000043d307825 */ /* 0x100fe200078e021c */
[----:B------:R0:W3:Y:S03]  /*42a0*/  @P6 LDG.E.EL R8, desc[UR4][R50.64] ;  /* 0x0000000432086981 */ /* 0x0000e6000c2e1900 */
[----:B------:R-:W-:Y:S02]  /*42b0*/  IMAD.MOV.U32 R62, RZ, RZ, RZ ;  /* 0x000000ffff3e7224 */ /* 0x000fe400078e00ff */
[----:B------:R-:W-:Y:S02]  /*42c0*/  IMAD.MOV.U32 R61, RZ, RZ, RZ ;  /* 0x000000ffff3d7224 */ /* 0x000fe400078e00ff */
[----:B------:R-:W-:Y:S02]  /*42d0*/  IMAD.WIDE R46, R47, 0x4, R28 ;  /* 0x000000042f2e7825 */ /* 0x000fe400078e021c */
[----:B------:R1:W4:Y:S04]  /*42e0*/  @P6 LDG.E.EL R62, desc[UR4][R48.64] ;  /* 0x00000004303e6981 */ /* 0x000328000c2e1900 */
[----:B------:R3:W5:Y:S01]  /*42f0*/  @P6 LDG.E.EL R61, desc[UR4][R46.64] ;  /* 0x000000042e3d6981 */ /* 0x000762000c2e1900 */
[----:B------:R-:W-:-:S04]  /*4300*/  PRMT R63, R5, 0x9910, RZ ;  /* 0x00009910053f7816 */ /* 0x000fc800000000ff */
[----:B------:R-:W-:-:S04]  /*4310*/  SHF.R.S32.HI R63, RZ, 0xf, R63 ;  /* 0x0000000fff3f7819 */ /* 0x000fc8000001143f */
[----:B------:R-:W-:-:S04]  /*4320*/  LOP3.LUT R64, R63, 0xffff, RZ, 0xc0, !PT ;  /* 0x0000ffff3f407812 */ /* 0x000fc800078ec0ff */
[----:B0-----:R-:W-:-:S04]  /*4330*/  LEA.HI R50, R64, R5, RZ, 0x18 ;  /* 0x0000000540327211 */ /* 0x001fc800078fc0ff */
[----:B------:R-:W-:-:S05]  /*4340*/  LOP3.LUT R50, R50, 0xff00, RZ, 0xc0, !PT ;  /* 0x0000ff0032327812 */ /* 0x000fca00078ec0ff */
[----:B------:R-:W-:-:S05]  /*4350*/  IMAD.MOV R50, RZ, RZ, -R50 ;  /* 0x000000ffff327224 */ /* 0x000fca00078e0a32 */
[----:B-1----:R-:W-:Y:S01]  /*4360*/  PRMT R48, R50, 0x7710, RZ ;  /* 0x0000771032307816 */ /* 0x002fe200000000ff */
[----:B------:R-:W-:-:S04]  /*4370*/  IMAD R49, R5, -0x7e, R45 ;  /* 0xffffff8205317824 */ /* 0x000fc800078e022d */
[----:B------:R-:W-:Y:S02]  /*4380*/  IMAD.IADD R5, R5, 0x1, R48 ;  /* 0x0000000105057824 */ /* 0x000fe400078e0230 */
[----:B------:R-:W-:Y:S01]  /*4390*/  IMAD R48, R14, 0x7e00, RZ ;  /* 0x00007e000e307824 */ /* 0x000fe200078e02ff */
[----:B--2---:R-:W-:Y:S02]  /*43a0*/  SEL R59, R59, RZ, P6 ;  /* 0x000000ff3b3b7207 */ /* 0x004fe40003000000 */
[----:B---3--:R-:W-:Y:S02]  /*43b0*/  SEL R46, R8, RZ, P6 ;  /* 0x000000ff082e7207 */ /* 0x008fe40003000000 */
[----:B------:R-:W-:Y:S01]  /*43c0*/  PRMT R8, R5, 0x9910, RZ ;  /* 0x0000991005087816 */ /* 0x000fe200000000ff */
[----:B------:R-:W-:-:S04]  /*43d0*/  IMAD R5, R49, 0x100, R48 ;  /* 0x0000010031057824 */ /* 0x000fc800078e0230 */
[----:B------:R-:W-:Y:S02]  /*43e0*/  IMAD.IADD R47, R5, 0x1, R8 ;  /* 0x00000001052f7824 */ /* 0x000fe400078e0208 */
[----:B------:R-:W-:Y:S01]  /*43f0*/  FADD R8, R44, R11 ;  /* 0x0000000b2c087221 */ /* 0x000fe20000000000 */
[----:B----4-:R-:W-:Y:S01]  /*4400*/  SEL R62, R62, RZ, P6 ;  /* 0x000000ff3e3e7207 */ /* 0x010fe20003000000 */
[----:B------:R-:W-:Y:S01]  /*4410*/  IMAD.MOV.U32 R44, RZ, RZ, RZ ;  /* 0x000000ffff2c7224 */ /* 0x000fe200078e00ff */
[----:B-----5:R-:W-:Y:S02]  /*4420*/  SEL R61, R61, RZ, P6 ;  /* 0x000000ff3d3d7207 */ /* 0x020fe40003000000 */
[----:B------:R-:W-:Y:S01]  /*4430*/  ISETP.GE.U32.AND P6, PT, R45, 0x7e00, PT ;  /* 0x00007e002d00780c */ /* 0x000fe20003fc6070 */
[----:B------:R-:W-:-:S04]  /*4440*/  VIADD R45, R54, 0xfff8e702 ;  /* 0xfff8e702362d7836 */ /* 0x000fc80000000000 */
[----:B------:R-:W-:-:S05]  /*4450*/  IMAD.HI R11, R45, -0x7df7df7d, R44 ;  /* 0x820820832d0b7827 */ /* 0x000fca00078e022c */
[----:B------:R-:W-:-:S04]  /*4460*/  SHF.R.U32.HI R44, RZ, 0x1f, R11 ;  /* 0x0000001fff2c7819 */ /* 0x000fc8000001160b */
[----:B------:R-:W-:-:S04]  /*4470*/  LEA.HI.SX32 R44, R11, R44, 0x1a ;  /* 0x0000002c0b2c7211 */ /* 0x000fc800078fd2ff */
[----:B------:R-:W-:-:S04]  /*4480*/  PRMT R11, R44, 0x9910, RZ ;  /* 0x000099102c0b7816 */ /* 0x000fc800000000ff */
[----:B------:R-:W-:Y:S01]  /*4490*/  SHF.R.S32.HI R11, RZ, 0xf, R11 ;  /* 0x0000000fff0b7819 */ /* 0x000fe2000001140b */
[----:B------:R-:W-:Y:S01]  /*44a0*/  FADD R62, R59, R62 ;  /* 0x0000003e3b3e7221 */ /* 0x000fe20000000000 */
[----:B------:R-:W-:Y:S02]  /*44b0*/  FADD R61, R46, R61 ;  /* 0x0000003d2e3d7221 */ /* 0x000fe40000000000 */
[----:B------:R-:W-:Y:S01]  /*44c0*/  LOP3.LUT R11, R11, 0xffff, RZ, 0xc0, !PT ;  /* 0x0000ffff0b0b7812 */ /* 0x000fe200078ec0ff */
[----:B------:R-:W-:-:S03]  /*44d0*/  FADD R5, R56, R57 ;  /* 0x0000003938057221 */ /* 0x000fc60000000000 */
[----:B------:R-:W-:Y:S02]  /*44e0*/  LEA.HI R11, R11, R44, RZ, 0x18 ;  /* 0x0000002c0b0b7211 */ /* 0x000fe400078fc0ff */
[----:B------:R-:W-:Y:S02]  /*44f0*/  @P3 FSEL R8, R62, R55, !P4 ;  /* 0x000000373e083208 */ /* 0x000fe40006000000 */
[----:B------:R-:W-:Y:S02]  /*4500*/  @P3 FSEL R5, R61, R6, !P4 ;  /* 0x000000063d053208 */ /* 0x000fe40006000000 */
[----:B------:R-:W-:Y:S02]  /*4510*/  ISETP.LT.AND P3, PT, R10, 0x1f1e38, !P6 ;  /* 0x001f1e380a00780c */ /* 0x000fe40007761270 */
[----:B------:R-:W-:Y:S01]  /*4520*/  LOP3.LUT R11, R11, 0xff00, RZ, 0xc0, !PT ;  /* 0x0000ff000b0b7812 */ /* 0x000fe200078ec0ff */
[----:B------:R-:W-:-:S04]  /*4530*/  IMAD.MOV.U32 R6, RZ, RZ, RZ ;  /* 0x000000ffff067224 */ /* 0x000fc800078e00ff */
[----:B------:R-:W-:Y:S02]  /*4540*/  IMAD.MOV R11, RZ, RZ, -R11 ;  /* 0x000000ffff0b7224 */ /* 0x000fe400078e0a0b */
[----:B------:R-:W-:-:S03]  /*4550*/  IMAD.WIDE R46, R47, 0x4, R42 ;  /* 0x000000042f2e7825 */ /* 0x000fc600078e022a */
[----:B------:R-:W-:Y:S02]  /*4560*/  PRMT R11, R11, 0x7710, RZ ;  /* 0x000077100b0b7816 */ /* 0x000fe400000000ff */
[----:B------:R0:W2:Y:S02]  /*4570*/  @P3 LDG.E.EL R6, desc[UR4][R46.64] ;  /* 0x000000042e063981 */ /* 0x0000a4000c2e1900 */
[C---:B0-----:R-:W-:Y:S02]  /*4580*/  IMAD R47, R44.reuse, -0x7e, R45 ;  /* 0xffffff822c2f7824 */ /* 0x041fe400078e022d */
[----:B------:R-:W-:Y:S02]  /*4590*/  IMAD.IADD R44, R44, 0x1, R11 ;  /* 0x000000012c2c7824 */ /* 0x000fe400078e020b */
[----:B------:R-:W-:-:S03]  /*45a0*/  IMAD R48, R47, 0x100, R48 ;  /* 0x000001002f307824 */ /* 0x000fc600078e0230 */
[----:B------:R-:W-:-:S05]  /*45b0*/  PRMT R11, R44, 0x9910, RZ ;  /* 0x000099102c0b7816 */ /* 0x000fca00000000ff */
[----:B------:R-:W-:-:S04]  /*45c0*/  IMAD.IADD R11, R48, 0x1, R11 ;  /* 0x00000001300b7824 */ /* 0x000fc800078e020b */
[----:B------:R-:W-:-:S04]  /*45d0*/  IMAD.WIDE R44, R11, 0x4, R42 ;  /* 0x000000040b2c7825 */ /* 0x000fc800078e022a */
[----:B------:R-:W-:-:S04]  /*45e0*/  IMAD.WIDE R42, R49, 0x4, R40 ;  /* 0x00000004312a7825 */ /* 0x000fc800078e0228 */
[----:B------:R-:W-:-:S04]  /*45f0*/  IMAD.WIDE R40, R47, 0x4, R40 ;  /* 0x000000042f287825 */ /* 0x000fc800078e0228 */
[----:B------:R-:W-:Y:S02]  /*4600*/  VIADD R47, R21, 0xfff86902 ;  /* 0xfff86902152f7836 */ /* 0x000fe40000000000 */
[----:B------:R-:W-:-:S04]  /*4610*/  IMAD.MOV.U32 R46, RZ, RZ, RZ ;  /* 0x000000ffff2e7224 */ /* 0x000fc800078e00ff */
        /* <DEDUP_REMOVED lines=8> */
[----:B------:R-:W-:Y:S01]  /*46a0*/  IMAD.MOV R21, RZ, RZ, -R21 ;  /* 0x000000ffff157224 */ /* 0x000fe200078e0a15 */
[----:B------:R-:W-:Y:S01]  /*46b0*/  MOV R49, RZ ;  /* 0x000000ff00317202 */ /* 0x000fe20000000f00 */
[----:B------:R-:W-:-:S03]  /*46c0*/  VIADD R55, R54, 0xfff86902 ;  /* 0xfff8690236377836 */ /* 0x000fc60000000000 */
[----:B------:R-:W-:Y:S01]  /*46d0*/  PRMT R21, R21, 0x7710, RZ ;  /* 0x0000771015157816 */ /* 0x000fe200000000ff */
[----:B------:R-:W-:Y:S01]  /*46e0*/  IMAD.MOV.U32 R48, RZ, RZ, RZ ;  /* 0x000000ffff307224 */ /* 0x000fe200078e00ff */
[----:B------:R0:W3:Y:S01]  /*46f0*/  @P3 LDG.E.EL R49, desc[UR4][R42.64] ;  /* 0x000000042a313981 */ /* 0x0000e2000c2e1900 */
[----:B------:R-:W-:Y:S02]  /*4700*/  IMAD.MOV.U32 R54, RZ, RZ, RZ ;  /* 0x000000ffff367224 */ /* 0x000fe400078e00ff */
[C---:B------:R-:W-:Y:S01]  /*4710*/  IMAD R47, R46.reuse, -0x7e, R47 ;  /* 0xffffff822e2f7824 */ /* 0x040fe200078e022f */
[----:B------:R-:W-:Y:S01]  /*4720*/  ISETP.LT.AND P4, PT, R3, 0x1f1e38, !P5 ;  /* 0x001f1e380300780c */ /* 0x000fe20006f81270 */
[----:B------:R-:W-:Y:S01]  /*4730*/  IMAD.MOV.U32 R11, RZ, RZ, RZ ;  /* 0x000000ffff0b7224 */ /* 0x000fe200078e00ff */
[----:B------:R1:W4:Y:S01]  /*4740*/  @P3 LDG.E.EL R48, desc[UR4][R40.64] ;  /* 0x0000000428303981 */ /* 0x000322000c2e1900 */
[----:B------:R-:W-:Y:S02]  /*4750*/  IMAD.IADD R46, R46, 0x1, R21 ;  /* 0x000000012e2e7824 */ /* 0x000fe400078e0215 */
[----:B------:R-:W-:-:S02]  /*4760*/  IMAD.HI R3, R55, -0x7df7df7d, R54 ;  /* 0x8208208337037827 */ /* 0x000fc400078e0236 */
[----:B------:R5:W4:Y:S02]  /*4770*/  @P3 LDG.E.EL R11, desc[UR4][R44.64] ;  /* 0x000000042c0b3981 */ /* 0x000b24000c2e1900 */
[----:B0-----:R-:W-:Y:S01]  /*4780*/  IMAD R42, R14, 0x1f80, RZ ;  /* 0x00001f800e2a7824 */ /* 0x001fe200078e02ff */
[----:B-1----:R-:W-:-:S03]  /*4790*/  PRMT R40, R46, 0x9910, RZ ;  /* 0x000099102e287816 */ /* 0x002fc600000000ff */
[----:B------:R-:W-:Y:S01]  /*47a0*/  IMAD R21, R47, 0x40, R42 ;  /* 0x000000402f157824 */ /* 0x000fe200078e022a */
[----:B-----5:R-:W-:-:S03]  /*47b0*/  SHF.R.U32.HI R44, RZ, 0x1f, R3 ;  /* 0x0000001fff2c7819 */ /* 0x020fc60000011603 */
[----:B------:R-:W-:Y:S01]  /*47c0*/  IMAD.IADD R21, R21, 0x1, R40 ;  /* 0x0000000115157824 */ /* 0x000fe200078e0228 */
[----:B------:R-:W-:-:S03]  /*47d0*/  LEA.HI.SX32 R3, R3, R44, 0x1a ;  /* 0x0000002c03037211 */ /* 0x000fc600078fd2ff */
[----:B------:R-:W-:Y:S01]  /*47e0*/  IMAD.WIDE R40, R21, 0x4, R38 ;  /* 0x0000000415287825 */ /* 0x000fe200078e0226 */
[----:B------:R-:W-:-:S04]  /*47f0*/  PRMT R21, R3, 0x9910, RZ ;  /* 0x0000991003157816 */ /* 0x000fc800000000ff */
[----:B------:R-:W-:-:S04]  /*4800*/  SHF.R.S32.HI R21, RZ, 0xf, R21 ;  /* 0x0000000fff157819 */ /* 0x000fc80000011415 */
[----:B------:R-:W-:-:S04]  /*4810*/  LOP3.LUT R44, R21, 0xffff, RZ, 0xc0, !PT ;  /* 0x0000ffff152c7812 */ /* 0x000fc800078ec0ff */
[----:B------:R-:W-:Y:S01]  /*4820*/  LEA.HI R21, R44, R3, RZ, 0x16 ;  /* 0x000000032c157211 */ /* 0x000fe200078fb0ff */
[----:B------:R-:W-:-:S03]  /*4830*/  IMAD.MOV.U32 R45, RZ, RZ, RZ ;  /* 0x000000ffff2d7224 */ /* 0x000fc600078e00ff */
[----:B------:R-:W-:-:S03]  /*4840*/  LOP3.LUT R21, R21, 0xffc0, RZ, 0xc0, !PT ;  /* 0x0000ffc015157812 */ /* 0x000fc600078ec0ff */
[----:B------:R0:W5:Y:S02]  /*4850*/  @P4 LDG.E.EL R45, desc[UR4][R40.64] ;  /* 0x00000004282d4981 */ /* 0x000164000c2e1900 */
[----:B------:R-:W-:Y:S02]  /*4860*/  IMAD.MOV R21, RZ, RZ, -R21 ;  /* 0x000000ffff157224 */ /* 0x000fe400078e0a15 */
[----:B------:R-:W-:-:S03]  /*4870*/  IMAD R55, R3, -0x7e, R55 ;  /* 0xffffff8203377824 */ /* 0x000fc600078e0237 */
[----:B0-----:R-:W-:-:S05]  /*4880*/  PRMT R40, R21, 0x7710, RZ ;  /* 0x0000771015287816 */ /* 0x001fca00000000ff */
[----:B------:R-:W-:Y:S02]  /*4890*/  IMAD.IADD R3, R3, 0x1, R40 ;  /* 0x0000000103037824 */ /* 0x000fe400078e0228 */
[----:B------:R-:W-:-:S03]  /*48a0*/  IMAD R42, R55, 0x40, R42 ;  /* 0x00000040372a7824 */ /* 0x000fc600078e022a */
[----:B------:R-:W-:-:S05]  /*48b0*/  PRMT R3, R3, 0x9910, RZ ;  /* 0x0000991003037816 */ /* 0x000fca00000000ff */
[----:B------:R-:W-:Y:S01]  /*48c0*/  IMAD.IADD R3, R42, 0x1, R3 ;  /* 0x000000012a037824 */ /* 0x000fe200078e0203 */
[----:B------:R-:W-:Y:S01]  /*48d0*/  CS2R R42, SRZ ;  /* 0x00000000002a7805 */ /* 0x000fe2000001ff00 */
[----:B------:R-:W-:Y:S02]  /*48e0*/  IMAD.MOV.U32 R46, RZ, RZ, RZ ;  /* 0x000000ffff2e7224 */ /* 0x000fe400078e00ff */
[----:B------:R-:W-:-:S04]  /*48f0*/  IMAD.WIDE R40, R3, 0x4, R38 ;  /* 0x0000000403287825 */ /* 0x000fc800078e0226 */
[--C-:B------:R-:W-:Y:S01]  /*4900*/  IMAD.WIDE R38, R47, 0x4, R28.reuse ;  /* 0x000000042f267825 */ /* 0x100fe200078e021c */
[----:B------:R-:W5:Y:S03]  /*4910*/  @P4 LDG.E.EL R46, desc[UR4][R40.64] ;  /* 0x00000004282e4981 */ /* 0x000f66000c2e1900 */
[----:B------:R-:W-:Y:S01]  /*4920*/  IMAD.WIDE R28, R55, 0x4, R28 ;  /* 0x00000004371c7825 */ /* 0x000fe200078e021c */
[----:B------:R0:W5:Y:S04]  /*4930*/  @P4 LDG.E.EL R42, desc[UR4][R38.64] ;  /* 0x00000004262a4981 */ /* 0x000168000c2e1900 */
[----:B------:R1:W5:Y:S01]  /*4940*/  @P4 LDG.E.EL R43, desc[UR4][R28.64] ;  /* 0x000000041c2b4981 */ /* 0x000362000c2e1900 */
[----:B0-----:R-:W-:-:S02]  /*4950*/  VIADD R39, R53, 0xfffac000 ;  /* 0xfffac00035277836 */ /* 0x001fc40000000000 */
[----:B------:R-:W-:Y:S02]  /*4960*/  IMAD.MOV.U32 R38, RZ, RZ, RZ ;  /* 0x000000ffff267224 */ /* 0x000fe400078e00ff */
[----:B-1----:R-:W-:-:S04]  /*4970*/  IMAD.WIDE R28, R12, 0x4, R30 ;  /* 0x000000040c1c7825 */ /* 0x002fc800078e021e */
[----:B------:R-:W-:-:S05]  /*4980*/  IMAD.HI R12, R39, -0x7df7df7d, R38 ;  /* 0x82082083270c7827 */ /* 0x000fca00078e0226 */
[----:B------:R-:W-:-:S04]  /*4990*/  SHF.R.U32.HI R47, RZ, 0x1f, R12 ;  /* 0x0000001fff2f7819 */ /* 0x000fc8000001160c */
[----:B------:R-:W-:-:S04]  /*49a0*/  LEA.HI.SX32 R47, R12, R47, 0x1a ;  /* 0x0000002f0c2f7211 */ /* 0x000fc800078fd2ff */
[----:B------:R-:W-:Y:S02]  /*49b0*/  PRMT R12, R47, 0x9910, RZ ;  /* 0x000099102f0c7816 */ /* 0x000fe400000000ff */
[----:B------:R-:W-:Y:S01]  /*49c0*/  CS2R R40, SRZ ;  /* 0x0000000000287805 */ /* 0x000fe2000001ff00 */
[----:B------:R-:W-:-:S04]  /*49d0*/  IMAD.WIDE R20, R20, 0x4, R34 ;  /* 0x0000000414147825 */ /* 0x000fc800078e0222 */
[----:B------:R-:W-:-:S05]  /*49e0*/  IMAD R12, R12, -0x779b, RZ ;  /* 0xffff88650c0c7824 */ /* 0x000fca00078e02ff */
[----:B------:R-:W-:Y:S02]  /*49f0*/  LEA.HI.SX32 R12, R12, R47, 0x10 ;  /* 0x0000002f0c0c7211 */ /* 0x000fe400078f82ff */
[----:B--2---:R-:W-:Y:S02]  /*4a00*/  SEL R6, R6, RZ, P3 ;  /* 0x000000ff06067207 */ /* 0x004fe40001800000 */
[----:B---3--:R-:W-:Y:S02]  /*4a10*/  SEL R3, R49, RZ, P3 ;  /* 0x000000ff31037207 */ /* 0x008fe40001800000 */
[----:B----4-:R-:W-:Y:S02]  /*4a20*/  SEL R44, R48, RZ, P3 ;  /* 0x000000ff302c7207 */ /* 0x010fe40001800000 */
[----:B------:R-:W-:Y:S02]  /*4a30*/  SEL R11, R11, RZ, P3 ;  /* 0x000000ff0b0b7207 */ /* 0x000fe40001800000 */
[C---:B------:R-:W-:Y:S01]  /*4a40*/  ISETP.GE.AND P3, PT, R4.reuse, 0x54000, PT ;  /* 0x000540000400780c */ /* 0x040fe20003f66270 */
[----:B------:R-:W-:Y:S01]  /*4a50*/  VIADD R4, R4, 0xfffac000 ;  /* 0xfffac00004047836 */ /* 0x000fe20000000000 */
[----:B-----5:R-:W-:-:S02]  /*4a60*/  SEL R45, R45, RZ, P4 ;  /* 0x000000ff2d2d7207 */ /* 0x020fc40002000000 */
[----:B------:R-:W-:Y:S02]  /*4a70*/  SEL R46, R46, RZ, P4 ;  /* 0x000000ff2e2e7207 */ /* 0x000fe40002000000 */
[----:B------:R-:W-:Y:S02]  /*4a80*/  SEL R42, R42, RZ, P4 ;  /* 0x000000ff2a2a7207 */ /* 0x000fe40002000000 */
[----:B------:R-:W-:Y:S02]  /*4a90*/  SEL R43, R43, RZ, P4 ;  /* 0x000000ff2b2b7207 */ /* 0x000fe40002000000 */
[----:B------:R-:W-:-:S13]  /*4aa0*/  ISETP.LT.U32.AND P4, PT, R4, 0x1d8fe, !P0 ;  /* 0x0001d8fe0400780c */ /* 0x000fda0004781070 */
[----:B------:R0:W2:Y:S04]  /*4ab0*/  @P4 LDG.E.EL R40, desc[UR4][R20.64] ;  /* 0x0000000414284981 */ /* 0x0000a8000c2e1900 */
[----:B------:R1:W3:Y:S01]  /*4ac0*/  @P4 LDG.E.EL R41, desc[UR4][R28.64] ;  /* 0x000000041c294981 */ /* 0x0002e2000c2e1900 */
[C---:B0-----:R-:W-:Y:S02]  /*4ad0*/  LOP3.LUT R20, R12.reuse, 0xffff, RZ, 0xc0, !PT ;  /* 0x0000ffff0c147812 */ /* 0x041fe400078ec0ff */
[----:B------:R-:W-:Y:S02]  /*4ae0*/  PRMT R21, R12, 0x9910, RZ ;  /* 0x000099100c157816 */ /* 0x000fe400000000ff */
[----:B------:R-:W-:-:S04]  /*4af0*/  SHF.R.U32.HI R12, RZ, 0xf, R20 ;  /* 0x0000000fff0c7819 */ /* 0x000fc80000011614 */
[----:B------:R-:W-:-:S04]  /*4b00*/  LEA.HI.SX32 R12, R21, R12, 0x17 ;  /* 0x0000000c150c7211 */ /* 0x000fc800078fbaff */
[----:B------:R-:W-:-:S05]  /*4b10*/  PRMT R12, R12, 0x9910, RZ ;  /* 0x000099100c0c7816 */ /* 0x000fca00000000ff */
[----:B------:R-:W-:-:S04]  /*4b20*/  IMAD R12, R12, 0x3c1, RZ ;  /* 0x000003c10c0c7824 */ /* 0x000fc800078e02ff */
[----:B------:R-:W-:-:S05]  /*4b30*/  IMAD.MOV R12, RZ, RZ, -R12 ;  /* 0x000000ffff0c7224 */ /* 0x000fca00078e0a0c */
[----:B------:R-:W-:Y:S01]  /*4b40*/  PRMT R12, R12, 0x7710, RZ ;  /* 0x000077100c0c7816 */ /* 0x000fe200000000ff */
[----:B------:R-:W-:-:S04]  /*4b50*/  IMAD R20, R47, -0x7e, R39 ;  /* 0xffffff822f147824 */ /* 0x000fc800078e0227 */
[----:B------:R-:W-:Y:S02]  /*4b60*/  IMAD.IADD R47, R47, 0x1, R12 ;  /* 0x000000012f2f7824 */ /* 0x000fe400078e020c */
[----:B------:R-:W-:-:S03]  /*4b70*/  IMAD R23, R20, 0x3c1, R23 ;  /* 0x000003c114177824 */ /* 0x000fc600078e0217 */
[----:B------:R-:W-:-:S05]  /*4b80*/  PRMT R12, R47, 0x9910, RZ ;  /* 0x000099102f0c7816 */ /* 0x000fca00000000ff */
[----:B-1----:R-:W-:Y:S02]  /*4b90*/  IMAD.IADD R29, R23, 0x1, R12 ;  /* 0x00000001171d7824 */ /* 0x002fe400078e020c */
[----:B------:R-:W-:-:S05]  /*4ba0*/  IMAD.HI R12, R22, 0x30c30c31, RZ ;  /* 0x30c30c31160c7827 */ /* 0x000fca00078e02ff */
[----:B------:R-:W-:-:S04]  /*4bb0*/  SHF.R.U32.HI R39, RZ, 0x1f, R12 ;  /* 0x0000001fff277819 */ /* 0x000fc8000001160c */
[----:B------:R-:W-:-:S04]  /*4bc0*/  LEA.HI.SX32 R39, R12, R39, 0x1c ;  /* 0x000000270c277211 */ /* 0x000fc800078fe2ff */
[----:B------:R-:W-:-:S04]  /*4bd0*/  PRMT R12, R39, 0x9910, RZ ;  /* 0x00009910270c7816 */ /* 0x000fc800000000ff */
[----:B------:R-:W-:-:S04]  /*4be0*/  SHF.R.S32.HI R12, RZ, 0xf, R12 ;  /* 0x0000000fff0c7819 */ /* 0x000fc8000001140c */
[----:B------:R-:W-:-:S04]  /*4bf0*/  LOP3.LUT R12, R12, 0xffff, RZ, 0xc0, !PT ;  /* 0x0000ffff0c0c7812 */ /* 0x000fc800078ec0ff */
[----:B------:R-:W-:-:S04]  /*4c00*/  LEA.HI R12, R12, R39, RZ, 0x1c ;  /* 0x000000270c0c7211 */ /* 0x000fc800078fe0ff */
[----:B------:R-:W-:Y:S01]  /*4c10*/  LOP3.LUT R12, R12, 0xf000, RZ, 0xc0, !PT ;  /* 0x0000f0000c0c7812 */ /* 0x000fe200078ec0ff */
[----:B------:R-:W-:-:S04]  /*4c20*/  IMAD.WIDE R20, R20, 0x4, R30 ;  /* 0x0000000414147825 */ /* 0x000fc800078e021e */
[----:B------:R-:W-:Y:S01]  /*4c30*/  IMAD.MOV R12, RZ, RZ, -R12 ;  /* 0x000000ffff0c7224 */ /* 0x000fe200078e0a0c */
[----:B------:R0:W4:Y:S01]  /*4c40*/  @P4 LDG.E.EL R38, desc[UR4][R20.64] ;  /* 0x0000000414264981 */ /* 0x000122000c2e1900 */
[----:B------:R-:W-:-:S03]  /*4c50*/  IMAD.MOV.U32 R23, RZ, RZ, RZ ;  /* 0x000000ffff177224 */ /* 0x000fc600078e00ff */
[----:B0-----:R-:W-:Y:S01]  /*4c60*/  PRMT R20, R12, 0x7710, RZ ;  /* 0x000077100c147816 */ /* 0x001fe200000000ff */
[----:B------:R-:W-:-:S04]  /*4c70*/  IMAD R12, R25, 0x54000, RZ ;  /* 0x00054000190c7824 */ /* 0x000fc800078e02ff */
[C---:B------:R-:W-:Y:S02]  /*4c80*/  IMAD.IADD R20, R39.reuse, 0x1, R20 ;  /* 0x0000000127147824 */ /* 0x040fe400078e0214 */
[----:B------:R-:W-:Y:S02]  /*4c90*/  IMAD R39, R39, -0x54, R22 ;  /* 0xffffffac27277824 */ /* 0x000fe400078e0216 */
[----:B------:R-:W-:Y:S01]  /*4ca0*/  FADD R6, R6, R3 ;  /* 0x0000000306067221 */ /* 0x000fe20000000000 */
[----:B------:R-:W-:Y:S01]  /*4cb0*/  IMAD.WIDE R28, R29, 0x4, R34 ;  /* 0x000000041d1c7825 */ /* 0x000fe200078e0222 */
[----:B------:R-:W-:Y:S02]  /*4cc0*/  PRMT R21, R20, 0x9910, RZ ;  /* 0x0000991014157816 */ /* 0x000fe400000000ff */
[----:B------:R-:W-:Y:S01]  /*4cd0*/  LEA R20, R39, R12, 0xc ;  /* 0x0000000c27147211 */ /* 0x000fe200078e60ff */
[----:B------:R-:W-:Y:S01]  /*4ce0*/  IMAD.HI R3, R26, 0x20e82e3, RZ ;  /* 0x020e82e31a037827 */ /* 0x000fe200078e02ff */
[----:B------:R0:W5:Y:S03]  /*4cf0*/  @P4 LDG.E.EL R23, desc[UR4][R28.64] ;  /* 0x000000041c174981 */ /* 0x000166000c2e1900 */
[----:B0-----:R-:W-:Y:S01]  /*4d00*/  IMAD.IADD R29, R20, 0x1, R21 ;  /* 0x00000001141d7824 */ /* 0x001fe200078e0215 */
[----:B------:R-:W-:-:S04]  /*4d10*/  SHF.R.U32.HI R20, RZ, 0x1f, R3 ;  /* 0x0000001fff147819 */ /* 0x000fc80000011603 */
[----:B------:R-:W-:Y:S01]  /*4d20*/  LEA.HI.SX32 R3, R3, R20, 0x14 ;  /* 0x0000001403037211 */ /* 0x000fe200078fa2ff */
[----:B------:R-:W-:Y:S01]  /*4d30*/  FADD R42, R45, R42 ;  /* 0x0000002a2d2a7221 */ /* 0x000fe20000000000 */
[----:B------:R-:W-:-:S03]  /*4d40*/  FADD R43, R46, R43 ;  /* 0x0000002b2e2b7221 */ /* 0x000fc60000000000 */
[----:B------:R-:W-:Y:S02]  /*4d50*/  IMAD R3, R3, -0x7c78e, R26 ;  /* 0xfff8387203037824 */ /* 0x000fe400078e021a */
[----:B------:R-:W-:Y:S01]  /*4d60*/  FADD R11, R11, R44 ;  /* 0x0000002c0b0b7221 */ /* 0x000fe20000000000 */
[----:B------:R-:W-:Y:S01]  /*4d70*/  @P6 FSEL R6, R42, R27, !P5 ;  /* 0x0000001b2a066208 */ /* 0x000fe20006800000 */
[----:B------:R-:W-:Y:S01]  /*4d80*/  IMAD.HI R20, R3, 0x30c30c31, RZ ;  /* 0x30c30c3103147827 */ /* 0x000fe200078e02ff */
[----:B------:R-:W-:Y:S02]  /*4d90*/  @P6 FSEL R11, R43, R52, !P5 ;  /* 0x000000342b0b6208 */ /* 0x000fe40006800000 */
[----:B------:R-:W-:Y:S01]  /*4da0*/  ISETP.GE.AND P6, PT, R22, 0x54000, PT ;  /* 0x000540001600780c */ /* 0x000fe20003fc6270 */
[----:B------:R-:W-:Y:S01]  /*4db0*/  IMAD.WIDE R42, R39, 0x4, R36 ;  /* 0x00000004272a7825 */ /* 0x000fe200078e0224 */
[----:B------:R-:W-:Y:S02]  /*4dc0*/  SHF.R.U32.HI R39, RZ, 0x1f, R20 ;  /* 0x0000001fff277819 */ /* 0x000fe40000011614 */
[----:B------:R-:W-:-:S02]  /*4dd0*/  ISETP.LT.AND P5, PT, R10, 0x1f1e38, !P6 ;  /* 0x001f1e380a00780c */ /* 0x000fc400077a1270 */
[----:B------:R-:W-:Y:S01]  /*4de0*/  LEA.HI.SX32 R20, R20, R39, 0x1c ;  /* 0x0000002714147211 */ /* 0x000fe200078fe2ff */
[----:B------:R-:W-:-:S03]  /*4df0*/  IMAD.MOV.U32 R21, RZ, RZ, RZ ;  /* 0x000000ffff157224 */ /* 0x000fc600078e00ff */
[----:B------:R-:W-:Y:S01]  /*4e00*/  PRMT R26, R20, 0x9910, RZ ;  /* 0x00009910141a7816 */ /* 0x000fe200000000ff */
[----:B------:R-:W-:-:S03]  /*4e10*/  IMAD.WIDE R28, R29, 0x4, R32 ;  /* 0x000000041d1c7825 */ /* 0x000fc600078e0220 */
[----:B------:R-:W-:-:S03]  /*4e20*/  SHF.R.S32.HI R26, RZ, 0xf, R26 ;  /* 0x0000000fff1a7819 */ /* 0x000fc6000001141a */
[----:B------:R0:W4:Y:S02]  /*4e30*/  @P5 LDG.E.EL R21, desc[UR4][R28.64] ;  /* 0x000000041c155981 */ /* 0x000124000c2e1900 */
[----:B0-----:R-:W-:-:S04]  /*4e40*/  LOP3.LUT R29, R26, 0xffff, RZ, 0xc0, !PT ;  /* 0x0000ffff1a1d7812 */ /* 0x001fc800078ec0ff */
[----:B------:R-:W-:-:S04]  /*4e50*/  LEA.HI R26, R29, R20, RZ, 0x1c ;  /* 0x000000141d1a7211 */ /* 0x000fc800078fe0ff */
[----:B------:R-:W-:-:S05]  /*4e60*/  LOP3.LUT R26, R26, 0xf000, RZ, 0xc0, !PT ;  /* 0x0000f0001a1a7812 */ /* 0x000fca00078ec0ff */
[----:B------:R-:W-:-:S05]  /*4e70*/  IMAD.MOV R26, RZ, RZ, -R26 ;  /* 0x000000ffff1a7224 */ /* 0x000fca00078e0a1a */
[----:B------:R-:W-:Y:S01]  /*4e80*/  PRMT R29, R26, 0x7710, RZ ;  /* 0x000077101a1d7816 */ /* 0x000fe200000000ff */
[----:B------:R-:W-:Y:S02]  /*4e90*/  IMAD.MOV.U32 R27, RZ, RZ, RZ ;  /* 0x000000ffff1b7224 */ /* 0x000fe400078e00ff */
[C---:B------:R-:W-:Y:S02]  /*4ea0*/  IMAD R47, R20.reuse, -0x54, R3 ;  /* 0xffffffac142f7824 */ /* 0x040fe400078e0203 */
[----:B------:R-:W-:Y:S02]  /*4eb0*/  IMAD.IADD R26, R20, 0x1, R29 ;  /* 0x00000001141a7824 */ /* 0x000fe400078e021d */
[C---:B------:R-:W-:Y:S01]  /*4ec0*/  IMAD R12, R47.reuse, 0x1000, R12 ;  /* 0x000010002f0c7824 */ /* 0x040fe200078e020c */
[----:B------:R0:W4:Y:S02]  /*4ed0*/  @P5 LDG.E.EL R27, desc[UR4][R42.64] ;  /* 0x000000042a1b5981 */ /* 0x000124000c2e1900 */
[----:B------:R-:W-:Y:S01]  /*4ee0*/  PRMT R29, R26, 0x9910, RZ ;  /* 0x000099101a1d7816 */ /* 0x000fe200000000ff */
[----:B------:R-:W-:-:S04]  /*4ef0*/  IMAD.WIDE R46, R47, 0x4, R36 ;  /* 0x000000042f2e7825 */ /* 0x000fc800078e0224 */
[----:B------:R-:W-:Y:S02]  /*4f00*/  IMAD.IADD R29, R12, 0x1, R29 ;  /* 0x000000010c1d7824 */ /* 0x000fe400078e021d */
[----:B0-----:R-:W-:Y:S02]  /*4f10*/  IMAD.MOV.U32 R42, RZ, RZ, RZ ;  /* 0x000000ffff2a7224 */ /* 0x001fe400078e00ff */
[----:B------:R-:W-:Y:S02]  /*4f20*/  IMAD.MOV.U32 R39, RZ, RZ, RZ ;  /* 0x000000ffff277224 */ /* 0x000fe400078e00ff */
[----:B------:R-:W-:Y:S02]  /*4f30*/  IMAD.WIDE R44, R29, 0x4, R32 ;  /* 0x000000041d2c7825 */ /* 0x000fe400078e0220 */
[----:B------:R-:W4:Y:S04]  /*4f40*/  @P5 LDG.E.EL R42, desc[UR4][R46.64] ;  /* 0x000000042e2a5981 */ /* 0x000f28000c2e1900 */
[----:B------:R0:W4:Y:S01]  /*4f50*/  @P5 LDG.E.EL R39, desc[UR4][R44.64] ;  /* 0x000000042c275981 */ /* 0x000122000c2e1900 */
[----:B------:R-:W-:-:S02]  /*4f60*/  VIADD R29, R22, 0xfffac000 ;  /* 0xfffac000161d7836 */ /* 0x000fc40000000000 */
[----:B------:R-:W-:-:S04]  /*4f70*/  IMAD.MOV.U32 R28, RZ, RZ, RZ ;  /* 0x000000ffff1c7224 */ /* 0x000fc800078e00ff */
[----:B------:R-:W-:-:S05]  /*4f80*/  IMAD.HI R12, R29, -0x7df7df7d, R28 ;  /* 0x820820831d0c7827 */ /* 0x000fca00078e021c */
[----:B------:R-:W-:-:S04]  /*4f90*/  SHF.R.U32.HI R43, RZ, 0x1f, R12 ;  /* 0x0000001fff2b7819 */ /* 0x000fc8000001160c */
[----:B------:R-:W-:-:S04]  /*4fa0*/  LEA.HI.SX32 R43, R12, R43, 0x1a ;  /* 0x0000002b0c2b7211 */ /* 0x000fc800078fd2ff */
[----:B------:R-:W-:-:S05]  /*4fb0*/  PRMT R12, R43, 0x9910, RZ ;  /* 0x000099102b0c7816 */ /* 0x000fca00000000ff */
[----:B------:R-:W-:-:S05]  /*4fc0*/  IMAD R12, R12, -0x779b, RZ ;  /* 0xffff88650c0c7824 */ /* 0x000fca00078e02ff */
[----:B------:R-:W-:-:S04]  /*4fd0*/  LEA.HI.SX32 R12, R12, R43, 0x10 ;  /* 0x0000002b0c0c7211 */ /* 0x000fc800078f82ff */
[C---:B------:R-:W-:Y:S02]  /*4fe0*/  LOP3.LUT R20, R12.reuse, 0xffff, RZ, 0xc0, !PT ;  /* 0x0000ffff0c147812 */ /* 0x040fe400078ec0ff */
[----:B0-----:R-:W-:Y:S02]  /*4ff0*/  PRMT R45, R12, 0x9910, RZ ;  /* 0x000099100c2d7816 */ /* 0x001fe400000000ff */
[----:B------:R-:W-:-:S04]  /*5000*/  SHF.R.U32.HI R12, RZ, 0xf, R20 ;  /* 0x0000000fff0c7819 */ /* 0x000fc80000011614 */
[----:B------:R-:W-:-:S04]  /*5010*/  LEA.HI.SX32 R12, R45, R12, 0x17 ;  /* 0x0000000c2d0c7211 */ /* 0x000fc800078fbaff */
[----:B------:R-:W-:-:S05]  /*5020*/  PRMT R12, R12, 0x9910, RZ ;  /* 0x000099100c0c7816 */ /* 0x000fca00000000ff */
[----:B------:R-:W-:-:S04]  /*5030*/  IMAD R12, R12, 0x3c1, RZ ;  /* 0x000003c10c0c7824 */ /* 0x000fc800078e02ff */
[----:B------:R-:W-:Y:S01]  /*5040*/  IMAD.MOV R12, RZ, RZ, -R12 ;  /* 0x000000ffff0c7224 */ /* 0x000fe200078e0a0c */
[----:B------:R-:W-:-:S04]  /*5050*/  @P1 FSEL R17, R2, R13, !P2 ;  /* 0x0000000d02111208 */ /* 0x000fc80005000000 */
[----:B------:R-:W-:Y:S01]  /*5060*/  PRMT R12, R12, 0x7710, RZ ;  /* 0x000077100c0c7816 */ /* 0x000fe200000000ff */
[----:B------:R-:W-:-:S04]  /*5070*/  IMAD R20, R25, 0x1d8fe, RZ ;  /* 0x0001d8fe19147824 */ /* 0x000fc800078e02ff */
[C---:B------:R-:W-:Y:S02]  /*5080*/  IMAD.IADD R2, R43.reuse, 0x1, R12 ;  /* 0x000000012b027824 */ /* 0x040fe400078e020c */
[----:B------:R-:W-:-:S03]  /*5090*/  IMAD R43, R43, -0x7e, R29 ;  /* 0xffffff822b2b7824 */ /* 0x000fc600078e021d */
[----:B------:R-:W-:Y:S01]  /*50a0*/  PRMT R13, R2, 0x9910, RZ ;  /* 0x00009910020d7816 */ /* 0x000fe200000000ff */
[----:B------:R-:W-:Y:S02]  /*50b0*/  IMAD R2, R43, 0x3c1, R20 ;  /* 0x000003c12b027824 */ /* 0x000fe400078e0214 */
[----:B------:R-:W-:Y:S02]  /*50c0*/  VIADD R3, R3, 0xfffac000 ;  /* 0xfffac00003037836 */ /* 0x000fe40000000000 */
[----:B------:R-:W-:Y:S02]  /*50d0*/  IMAD.IADD R13, R2, 0x1, R13 ;  /* 0x00000001020d7824 */ /* 0x000fe400078e020d */
[----:B------:R-:W-:-:S04]  /*50e0*/  IMAD.MOV.U32 R2, RZ, RZ, RZ ;  /* 0x000000ffff027224 */ /* 0x000fc800078e00ff */
[----:B------:R-:W-:Y:S01]  /*50f0*/  IMAD.HI R2, R3, -0x7df7df7d, R2 ;  /* 0x8208208303027827 */ /* 0x000fe200078e0202 */
[----:B------:R-:W-:-:S04]  /*5100*/  @P1 FSEL R16, R15, R24, !P2 ;  /* 0x000000180f101208 */ /* 0x000fc80005000000 */
[----:B------:R-:W-:Y:S02]  /*5110*/  SHF.R.U32.HI R15, RZ, 0x1f, R2 ;  /* 0x0000001fff0f7819 */ /* 0x000fe40000011602 */
[----:B------:R-:W-:Y:S02]  /*5120*/  ISETP.GE.U32.AND P2, PT, R29, 0x1d8fe, PT ;  /* 0x0001d8fe1d00780c */ /* 0x000fe40003f46070 */
[----:B------:R-:W-:Y:S02]  /*5130*/  LEA.HI.SX32 R15, R2, R15, 0x1a ;  /* 0x0000000f020f7211 */ /* 0x000fe400078fd2ff */
[----:B------:R-:W-:Y:S02]  /*5140*/  ISETP.LT.AND P1, PT, R10, 0x1f1e38, !P2 ;  /* 0x001f1e380a00780c */ /* 0x000fe40005721270 */
[----:B------:R-:W-:Y:S01]  /*5150*/  PRMT R2, R15, 0x9910, RZ ;  /* 0x000099100f027816 */ /* 0x000fe200000000ff */
[----:B------:R-:W-:-:S04]  /*5160*/  IMAD.MOV.U32 R25, RZ, RZ, RZ ;  /* 0x000000ffff197224 */ /* 0x000fc800078e00ff */
[----:B------:R-:W-:Y:S02]  /*5170*/  IMAD R2, R2, -0x779b, RZ ;  /* 0xffff886502027824 */ /* 0x000fe400078e02ff */
[----:B------:R-:W-:-:S03]  /*5180*/  IMAD.WIDE R12, R13, 0x4, R34 ;  /* 0x000000040d0c7825 */ /* 0x000fc600078e0222 */
[----:B------:R-:W-:Y:S02]  /*5190*/  LEA.HI.SX32 R2, R2, R15, 0x10 ;  /* 0x0000000f02027211 */ /* 0x000fe400078f82ff */
[----:B------:R0:W4:Y:S02]  /*51a0*/  @P1 LDG.E.EL R25, desc[UR4][R12.64] ;  /* 0x000000040c191981 */ /* 0x000124000c2e1900 */
[C---:B0-----:R-:W-:Y:S02]  /*51b0*/  LOP3.LUT R12, R2.reuse, 0xffff, RZ, 0xc0, !PT ;  /* 0x0000ffff020c7812 */ /* 0x041fe400078ec0ff */
[----:B------:R-:W-:Y:S02]  /*51c0*/  PRMT R13, R2, 0x9910, RZ ;  /* 0x00009910020d7816 */ /* 0x000fe400000000ff */
[----:B------:R-:W-:-:S04]  /*51d0*/  SHF.R.U32.HI R2, RZ, 0xf, R12 ;  /* 0x0000000fff027819 */ /* 0x000fc8000001160c */
[----:B------:R-:W-:-:S04]  /*51e0*/  LEA.HI.SX32 R2, R13, R2, 0x17 ;  /* 0x000000020d027211 */ /* 0x000fc800078fbaff */
[----:B------:R-:W-:-:S05]  /*51f0*/  PRMT R2, R2, 0x9910, RZ ;  /* 0x0000991002027816 */ /* 0x000fca00000000ff */
[----:B------:R-:W-:-:S04]  /*5200*/  IMAD R2, R2, 0x3c1, RZ ;  /* 0x000003c102027824 */ /* 0x000fc800078e02ff */
[----:B------:R-:W-:Y:S02]  /*5210*/  IMAD.MOV R2, RZ, RZ, -R2 ;  /* 0x000000ffff027224 */ /* 0x000fe400078e0a02 */
[----:B------:R-:W-:Y:S02]  /*5220*/  IMAD R3, R15, -0x7e, R3 ;  /* 0xffffff820f037824 */ /* 0x000fe400078e0203 */
[----:B------:R-:W-:Y:S01]  /*5230*/  IMAD.HI R12, R7, 0x30c30c31, RZ ;  /* 0x30c30c31070c7827 */ /* 0x000fe200078e02ff */
[----:B------:R-:W-:-:S03]  /*5240*/  PRMT R2, R2, 0x7710, RZ ;  /* 0x0000771002027816 */ /* 0x000fc600000000ff */
[----:B------:R-:W-:Y:S02]  /*5250*/  IMAD R20, R3, 0x3c1, R20 ;  /* 0x000003c103147824 */ /* 0x000fe400078e0214 */
[----:B------:R-:W-:Y:S02]  /*5260*/  IMAD.IADD R15, R15, 0x1, R2 ;  /* 0x000000010f0f7824 */ /* 0x000fe400078e0202 */
[----:B------:R-:W-:Y:S01]  /*5270*/  IMAD.WIDE R46, R3, 0x4, R30 ;  /* 0x00000004032e7825 */ /* 0x000fe200078e021e */
[----:B------:R-:W-:Y:S02]  /*5280*/  SHF.R.U32.HI R3, RZ, 0x1f, R12 ;  /* 0x0000001fff037819 */ /* 0x000fe4000001160c */
[----:B------:R-:W-:Y:S01]  /*5290*/  PRMT R13, R15, 0x9910, RZ ;  /* 0x000099100f0d7816 */ /* 0x000fe200000000ff */
[----:B------:R-:W-:Y:S01]  /*52a0*/  IMAD.MOV.U32 R2, RZ, RZ, RZ ;  /* 0x000000ffff027224 */ /* 0x000fe200078e00ff */
[----:B------:R-:W-:Y:S01]  /*52b0*/  LEA.HI.SX32 R12, R12, R3, 0x1c ;  /* 0x000000030c0c7211 */ /* 0x000fe200078fe2ff */
[----:B------:R-:W-:-:S02]  /*52c0*/  VIADD R3, R7, 0xfffac000 ;  /* 0xfffac00007037836 */ /* 0x000fc40000000000 */
[----:B------:R-:W-:Y:S02]  /*52d0*/  IMAD.IADD R13, R20, 0x1, R13 ;  /* 0x00000001140d7824 */ /* 0x000fe400078e020d */
[----:B------:R-:W-:-:S04]  /*52e0*/  IMAD.HI R2, R3, -0x7df7df7d, R2 ;  /* 0x8208208303027827 */ /* 0x000fc800078e0202 */
[----:B------:R-:W-:Y:S01]  /*52f0*/  IMAD.WIDE R44, R13, 0x4, R34 ;  /* 0x000000040d2c7825 */ /* 0x000fe200078e0222 */
[----:B------:R-:W-:-:S04]  /*5300*/  SHF.R.U32.HI R13, RZ, 0x1f, R2 ;  /* 0x0000001fff0d7819 */ /* 0x000fc80000011602 */
[----:B------:R-:W-:-:S04]  /*5310*/  LEA.HI.SX32 R13, R2, R13, 0x1a ;  /* 0x0000000d020d7211 */ /* 0x000fc800078fd2ff */
[----:B------:R-:W-:-:S05]  /*5320*/  PRMT R2, R13, 0x9910, RZ ;  /* 0x000099100d027816 */ /* 0x000fca00000000ff */
[----:B------:R-:W-:-:S05]  /*5330*/  IMAD R2, R2, -0x779b, RZ ;  /* 0xffff886502027824 */ /* 0x000fca00078e02ff */
[----:B------:R-:W-:-:S04]  /*5340*/  LEA.HI.SX32 R2, R2, R13, 0x10 ;  /* 0x0000000d02027211 */ /* 0x000fc800078f82ff */
[C---:B------:R-:W-:Y:S02]  /*5350*/  LOP3.LUT R15, R2.reuse, 0xffff, RZ, 0xc0, !PT ;  /* 0x0000ffff020f7812 */ /* 0x040fe400078ec0ff */
[----:B------:R-:W-:Y:S02]  /*5360*/  PRMT R20, R2, 0x9910, RZ ;  /* 0x0000991002147816 */ /* 0x000fe400000000ff */
[----:B------:R-:W-:-:S03]  /*5370*/  SHF.R.U32.HI R2, RZ, 0xf, R15 ;  /* 0x0000000fff027819 */ /* 0x000fc6000001160f */
[----:B------:R-:W-:-:S05]  /*5380*/  IMAD.MOV.U32 R15, RZ, RZ, R20 ;  /* 0x000000ffff0f7224 */ /* 0x000fca00078e0014 */
[----:B------:R-:W-:-:S04]  /*5390*/  LEA.HI.SX32 R2, R15, R2, 0x17 ;  /* 0x000000020f027211 */ /* 0x000fc800078fbaff */
[----:B------:R-:W-:Y:S01]  /*53a0*/  PRMT R2, R2, 0x9910, RZ ;  /* 0x0000991002027816 */ /* 0x000fe200000000ff */
[----:B------:R-:W-:-:S04]  /*53b0*/  IMAD.MOV.U32 R26, RZ, RZ, RZ ;  /* 0x000000ffff1a7224 */ /* 0x000fc800078e00ff */
[----:B------:R-:W-:Y:S02]  /*53c0*/  IMAD R2, R2, 0x3c1, RZ ;  /* 0x000003c102027824 */ /* 0x000fe400078e02ff */
[----:B------:R-:W-:-:S03]  /*53d0*/  IMAD.WIDE R28, R43, 0x4, R30 ;  /* 0x000000042b1c7825 */ /* 0x000fc600078e021e */
[----:B------:R-:W-:Y:S02]  /*53e0*/  IADD3 R2, RZ, -R2, RZ ;  /* 0x80000002ff027210 */ /* 0x000fe40007ffe0ff */
[----:B------:R0:W4:Y:S02]  /*53f0*/  @P1 LDG.E.EL R26, desc[UR4][R28.64] ;  /* 0x000000041c1a1981 */ /* 0x000124000c2e1900 */
[----:B------:R-:W-:Y:S01]  /*5400*/  PRMT R2, R2, 0x7710, RZ ;  /* 0x0000771002027816 */ /* 0x000fe200000000ff */
[----:B------:R-:W-:Y:S01]  /*5410*/  IMAD R43, R13, -0x7e, R3 ;  /* 0xffffff820d2b7824 */ /* 0x000fe200078e0203 */
[----:B---3--:R-:W-:Y:S02]  /*5420*/  SEL R41, R41, RZ, P4 ;  /* 0x000000ff29297207 */ /* 0x008fe40002000000 */
[----:B0-----:R-:W-:Y:S01]  /*5430*/  CS2R R28, SRZ ;  /* 0x00000000001c7805 */ /* 0x001fe2000001ff00 */
[----:B------:R-:W-:Y:S01]  /*5440*/  IMAD.IADD R2, R13, 0x1, R2 ;  /* 0x000000010d027824 */ /* 0x000fe200078e0202 */
[----:B--2---:R-:W-:-:S02]  /*5450*/  SEL R40, R40, RZ, P4 ;  /* 0x000000ff28287207 */ /* 0x004fc40002000000 */
[----:B-----5:R-:W-:Y:S02]  /*5460*/  SEL R13, R23, RZ, P4 ;  /* 0x000000ff170d7207 */ /* 0x020fe40002000000 */
[----:B------:R0:W2:Y:S01]  /*5470*/  @P1 LDG.E.EL R28, desc[UR4][R44.64] ;  /* 0x000000042c1c1981 */ /* 0x0000a2000c2e1900 */
[----:B----4-:R-:W-:Y:S02]  /*5480*/  SEL R20, R38, RZ, P4 ;  /* 0x000000ff26147207 */ /* 0x010fe40002000000 */
[----:B------:R-:W-:Y:S01]  /*5490*/  ISETP.GE.U32.AND P4, PT, R3, 0x1d8fe, PT ;  /* 0x0001d8fe0300780c */ /* 0x000fe20003f86070 */
[----:B------:R-:W3:Y:S01]  /*54a0*/  @P1 LDG.E.EL R29, desc[UR4][R46.64] ;  /* 0x000000042e1d1981 */ /* 0x000ee2000c2e1900 */
[----:B------:R-:W-:Y:S01]  /*54b0*/  PRMT R3, R2, 0x9910, RZ ;  /* 0x0000991002037816 */ /* 0x000fe200000000ff */
[----:B0-----:R-:W-:Y:S01]  /*54c0*/  IMAD R44, R14, 0x1d8fe, RZ ;  /* 0x0001d8fe0e2c7824 */ /* 0x001fe200078e02ff */
[----:B------:R-:W-:-:S03]  /*54d0*/  SEL R22, R21, RZ, P5 ;  /* 0x000000ff15167207 */ /* 0x000fc60002800000 */
[----:B------:R-:W-:-:S04]  /*54e0*/  IMAD R2, R43, 0x3c1, R44 ;  /* 0x000003c12b027824 */ /* 0x000fc800078e022c */
[----:B------:R-:W-:Y:S02]  /*54f0*/  IMAD.IADD R3, R2, 0x1, R3 ;  /* 0x0000000102037824 */ /* 0x000fe400078e0203 */
[----:B------:R-:W-:Y:S02]  /*5500*/  IMAD.MOV.U32 R23, RZ, RZ, RZ ;  /* 0x000000ffff177224 */ /* 0x000fe400078e00ff */
[----:B------:R-:W-:Y:S01]  /*5510*/  IMAD.WIDE R2, R3, 0x4, R34 ;  /* 0x0000000403027825 */ /* 0x000fe200078e0222 */
[----:B------:R-:W-:Y:S02]  /*5520*/  SEL R15, R27, RZ, P5 ;  /* 0x000000ff1b0f7207 */ /* 0x000fe40002800000 */
[----:B------:R-:W-:Y:S01]  /*5530*/  SEL R24, R42, RZ, P5 ;  /* 0x000000ff2a187207 */ /* 0x000fe20002800000 */
[----:B------:R-:W-:Y:S01]  /*5540*/  IMAD.HI R42, R0, 0x20e82e3, RZ ;  /* 0x020e82e3002a7827 */ /* 0x000fe200078e02ff */
[----:B------:R-:W-:-:S03]  /*5550*/  SEL R21, R39, RZ, P5 ;  /* 0x000000ff27157207 */ /* 0x000fc60002800000 */
[----:B------:R-:W-:Y:S01]  /*5560*/  IMAD.WIDE R38, R43, 0x4, R30 ;  /* 0x000000042b267825 */ /* 0x000fe200078e021e */
[----:B------:R-:W-:Y:S02]  /*5570*/  ISETP.LT.AND P5, PT, R10, 0x1f1e38, !P4 ;  /* 0x001f1e380a00780c */ /* 0x000fe400067a1270 */
[----:B------:R-:W-:-:S04]  /*5580*/  SHF.R.U32.HI R43, RZ, 0x1f, R42 ;  /* 0x0000001fff2b7819 */ /* 0x000fc8000001162a */
[----:B------:R-:W-:-:S05]  /*5590*/  LEA.HI.SX32 R43, R42, R43, 0x14 ;  /* 0x0000002b2a2b7211 */ /* 0x000fca00078fa2ff */
[----:B------:R-:W-:Y:S02]  /*55a0*/  IMAD R43, R43, -0x7c78e, R0 ;  /* 0xfff838722b2b7824 */ /* 0x000fe400078e0200 */
[----:B------:R0:W4:Y:S01]  /*55b0*/  @P5 LDG.E.EL R23, desc[UR4][R2.64] ;  /* 0x0000000402175981 */ /* 0x000122000c2e1900 */
[----:B------:R-:W-:-:S06]  /*55c0*/  IMAD.MOV.U32 R27, RZ, RZ, RZ ;  /* 0x000000ffff1b7224 */ /* 0x000fcc00078e00ff */
[----:B------:R1:W5:Y:S01]  /*55d0*/  @P5 LDG.E.EL R27, desc[UR4][R38.64] ;  /* 0x00000004261b5981 */ /* 0x000362000c2e1900 */
[----:B0-----:R-:W-:Y:S02]  /*55e0*/  VIADD R3, R43, 0xfffac000 ;  /* 0xfffac0002b037836 */ /* 0x001fe40000000000 */
[----:B------:R-:W-:-:S04]  /*55f0*/  IMAD.MOV.U32 R2, RZ, RZ, RZ ;  /* 0x000000ffff027224 */ /* 0x000fc800078e00ff */
[----:B------:R-:W-:-:S05]  /*5600*/  IMAD.HI R2, R3, -0x7df7df7d, R2 ;  /* 0x8208208303027827 */ /* 0x000fca00078e0202 */
[----:B-1----:R-:W-:-:S04]  /*5610*/  SHF.R.U32.HI R39, RZ, 0x1f, R2 ;  /* 0x0000001fff277819 */ /* 0x002fc80000011602 */
[----:B------:R-:W-:-:S04]  /*5620*/  LEA.HI.SX32 R39, R2, R39, 0x1a ;  /* 0x0000002702277211 */ /* 0x000fc800078fd2ff */
[C---:B------:R-:W-:Y:S01]  /*5630*/  PRMT R2, R39.reuse, 0x9910, RZ ;  /* 0x0000991027027816 */ /* 0x040fe200000000ff */
[----:B------:R-:W-:-:S04]  /*5640*/  IMAD R3, R39, -0x7e, R3 ;  /* 0xffffff8227037824 */ /* 0x000fc800078e0203 */
[----:B------:R-:W-:Y:S02]  /*5650*/  IMAD R2, R2, -0x779b, RZ ;  /* 0xffff886502027824 */ /* 0x000fe400078e02ff */
[----:B------:R-:W-:-:S03]  /*5660*/  IMAD R44, R3, 0x3c1, R44 ;  /* 0x000003c1032c7824 */ /* 0x000fc600078e022c */
[----:B------:R-:W-:Y:S01]  /*5670*/  LEA.HI.SX32 R2, R2, R39, 0x10 ;  /* 0x0000002702027211 */ /* 0x000fe200078f82ff */
[----:B------:R-:W-:-:S03]  /*5680*/  IMAD.WIDE R30, R3, 0x4, R30 ;  /* 0x00000004031e7825 */ /* 0x000fc600078e021e */
[C---:B------:R-:W-:Y:S02]  /*5690*/  LOP3.LUT R3, R2.reuse, 0xffff, RZ, 0xc0, !PT ;  /* 0x0000ffff02037812 */ /* 0x040fe400078ec0ff */
[----:B------:R-:W-:Y:S02]  /*56a0*/  PRMT R38, R2, 0x9910, RZ ;  /* 0x0000991002267816 */ /* 0x000fe400000000ff */
[----:B------:R-:W-:-:S03]  /*56b0*/  SHF.R.U32.HI R2, RZ, 0xf, R3 ;  /* 0x0000000fff027819 */ /* 0x000fc60000011603 */
[----:B------:R-:W-:-:S05]  /*56c0*/  IMAD.MOV.U32 R3, RZ, RZ, R38 ;  /* 0x000000ffff037224 */ /* 0x000fca00078e0026 */
[----:B------:R-:W-:-:S04]  /*56d0*/  LEA.HI.SX32 R2, R3, R2, 0x17 ;  /* 0x0000000203027211 */ /* 0x000fc800078fbaff */
[----:B------:R-:W-:-:S05]  /*56e0*/  PRMT R2, R2, 0x9910, RZ ;  /* 0x0000991002027816 */ /* 0x000fca00000000ff */
[----:B------:R-:W-:-:S04]  /*56f0*/  IMAD R2, R2, 0x3c1, RZ ;  /* 0x000003c102027824 */ /* 0x000fc800078e02ff */
[----:B------:R-:W-:-:S05]  /*5700*/  IMAD.MOV R2, RZ, RZ, -R2 ;  /* 0x000000ffff027224 */ /* 0x000fca00078e0a02 */
[----:B------:R-:W-:-:S05]  /*5710*/  PRMT R2, R2, 0x7710, RZ ;  /* 0x0000771002027816 */ /* 0x000fca00000000ff */
[----:B------:R-:W-:-:S05]  /*5720*/  IMAD.IADD R39, R39, 0x1, R2 ;  /* 0x0000000127277824 */ /* 0x000fca00078e0202 */
[----:B------:R-:W-:Y:S02]  /*5730*/  PRMT R3, R39, 0x9910, RZ ;  /* 0x0000991027037816 */ /* 0x000fe400000000ff */
[----:B------:R-:W-:-:S03]  /*5740*/  CS2R R38, SRZ ;  /* 0x0000000000267805 */ /* 0x000fc6000001ff00 */
[----:B------:R-:W-:-:S03]  /*5750*/  IMAD.IADD R3, R44, 0x1, R3 ;  /* 0x000000012c037824 */ /* 0x000fc600078e0203 */
[----:B------:R-:W5:Y:S01]  /*5760*/  @P5 LDG.E.EL R39, desc[UR4][R30.64] ;  /* 0x000000041e275981 */ /* 0x000f62000c2e1900 */
[----:B------:R-:W-:-:S05]  /*5770*/  IMAD.WIDE R34, R3, 0x4, R34 ;  /* 0x0000000403227825 */ /* 0x000fca00078e0222 */
[----:B------:R0:W5:Y:S01]  /*5780*/  @P5 LDG.E.EL R38, desc[UR4][R34.64] ;  /* 0x0000000422265981 */ /* 0x000162000c2e1900 */
[----:B------:R-:W-:Y:S01]  /*5790*/  SEL R25, R25, RZ, P1 ;  /* 0x000000ff19197207 */ /* 0x000fe20000800000 */
[----:B------:R-:W-:Y:S02]  /*57a0*/  IMAD R3, R12, -0x54, R7 ;  /* 0xffffffac0c037824 */ /* 0x000fe400078e0207 */
[----:B------:R-:W-:-:S05]  /*57b0*/  IMAD.HI R0, R43, 0x30c30c31, RZ ;  /* 0x30c30c312b007827 */ /* 0x000fca00078e02ff */
[----:B------:R-:W-:-:S04]  /*57c0*/  SHF.R.U32.HI R45, RZ, 0x1f, R0 ;  /* 0x0000001fff2d7819 */ /* 0x000fc80000011600 */
[----:B------:R-:W-:Y:S01]  /*57d0*/  LEA.HI.SX32 R0, R0, R45, 0x1c ;  /* 0x0000002d00007211 */ /* 0x000fe200078fe2ff */
[----:B------:R-:W-:-:S04]  /*57e0*/  IMAD R14, R14, 0x54000, RZ ;  /* 0x000540000e0e7824 */ /* 0x000fc800078e02ff */
[----:B------:R-:W-:Y:S02]  /*57f0*/  IMAD R43, R0, -0x54, R43 ;  /* 0xffffffac002b7824 */ /* 0x000fe400078e022b */
[--C-:B0-----:R-:W-:Y:S02]  /*5800*/  IMAD R35, R3, 0x1000, R14.reuse ;  /* 0x0000100003237824 */ /* 0x101fe400078e020e */
[----:B------:R-:W-:Y:S02]  /*5810*/  IMAD R34, R43, 0x1000, R14 ;  /* 0x000010002b227824 */ /* 0x000fe400078e020e */
[----:B------:R-:W-:Y:S02]  /*5820*/  IMAD.MOV.U32 R31, RZ, RZ, RZ ;  /* 0x000000ffff1f7224 */ /* 0x000fe400078e00ff */
[----:B------:R-:W-:-:S04]  /*5830*/  IMAD.WIDE R2, R3, 0x4, R36 ;  /* 0x0000000403027825 */ /* 0x000fc800078e0224 */
[----:B------:R-:W-:Y:S01]  /*5840*/  IMAD.WIDE R36, R43, 0x4, R36 ;  /* 0x000000042b247825 */ /* 0x000fe200078e0224 */
[----:B------:R-:W-:Y:S02]  /*5850*/  SEL R26, R26, RZ, P1 ;  /* 0x000000ff1a1a7207 */ /* 0x000fe40000800000 */
[----:B--2---:R-:W-:Y:S02]  /*5860*/  SEL R28, R28, RZ, P1 ;  /* 0x000000ff1c1c7207 */ /* 0x004fe40000800000 */
[----:B---3--:R-:W-:Y:S02]  /*5870*/  SEL R29, R29, RZ, P1 ;  /* 0x000000ff1d1d7207 */ /* 0x008fe40000800000 */
[----:B------:R-:W-:Y:S02]  /*5880*/  ISETP.GE.AND P1, PT, R7, 0x54000, PT ;  /* 0x000540000700780c */ /* 0x000fe40003f26270 */
[----:B----4-:R-:W-:Y:S02]  /*5890*/  SEL R14, R23, RZ, P5 ;  /* 0x000000ff170e7207 */ /* 0x010fe40002800000 */
[----:B-----5:R-:W-:Y:S01]  /*58a0*/  SEL R27, R27, RZ, P5 ;  /* 0x000000ff1b1b7207 */ /* 0x020fe20002800000 */
[----:B------:R-:W-:Y:S01]  /*58b0*/  IMAD.MOV.U32 R23, RZ, RZ, RZ ;  /* 0x000000ffff177224 */ /* 0x000fe200078e00ff */
[----:B------:R-:W-:-:S02]  /*58c0*/  SEL R7, R38, RZ, P5 ;  /* 0x000000ff26077207 */ /* 0x000fc40002800000 */
[----:B------:R-:W-:-:S04]  /*58d0*/  PRMT R38, R12, 0x9910, RZ ;  /* 0x000099100c267816 */ /* 0x000fc800000000ff */
[----:B------:R-:W-:Y:S02]  /*58e0*/  SHF.R.S32.HI R38, RZ, 0xf, R38 ;  /* 0x0000000fff267819 */ /* 0x000fe40000011426 */
[----:B------:R-:W-:Y:S02]  /*58f0*/  SEL R30, R39, RZ, P5 ;  /* 0x000000ff271e7207 */ /* 0x000fe40002800000 */
[----:B------:R-:W-:-:S04]  /*5900*/  LOP3.LUT R39, R38, 0xffff, RZ, 0xc0, !PT ;  /* 0x0000ffff26277812 */ /* 0x000fc800078ec0ff */
[----:B------:R-:W-:-:S04]  /*5910*/  LEA.HI R38, R39, R12, RZ, 0x1c ;  /* 0x0000000c27267211 */ /* 0x000fc800078fe0ff */
[----:B------:R-:W-:Y:S02]  /*5920*/  LOP3.LUT R38, R38, 0xf000, RZ, 0xc0, !PT ;  /* 0x0000f00026267812 */ /* 0x000fe400078ec0ff */
[----:B------:R-:W-:-:S03]  /*5930*/  ISETP.LT.AND P5, PT, R10, 0x1f1e38, !P1 ;  /* 0x001f1e380a00780c */ /* 0x000fc60004fa1270 */
[----:B------:R-:W-:-:S05]  /*5940*/  IMAD.MOV R38, RZ, RZ, -R38 ;  /* 0x000000ffff267224 */ /* 0x000fca00078e0a26 */
[----:B------:R-:W-:-:S05]  /*5950*/  PRMT R39, R38, 0x7710, RZ ;  /* 0x0000771026277816 */ /* 0x000fca00000000ff */
[----:B------:R-:W-:Y:S01]  /*5960*/  IMAD.IADD R12, R12, 0x1, R39 ;  /* 0x000000010c0c7824 */ /* 0x000fe200078e0227 */
[----:B------:R0:W2:Y:S04]  /*5970*/  @P5 LDG.E.EL R31, desc[UR4][R2.64] ;  /* 0x00000004021f5981 */ /* 0x0000a8000c2e1900 */
[----:B------:R1:W3:Y:S01]  /*5980*/  @P5 LDG.E.EL R23, desc[UR4][R36.64] ;  /* 0x0000000424175981 */ /* 0x0002e2000c2e1900 */
[----:B0-----:R-:W-:Y:S02]  /*5990*/  PRMT R2, R12, 0x9910, RZ ;  /* 0x000099100c027816 */ /* 0x001fe400000000ff */
[----:B------:R-:W-:-:S04]  /*59a0*/  PRMT R12, R0, 0x9910, RZ ;  /* 0x00009910000c7816 */ /* 0x000fc800000000ff */
[----:B------:R-:W-:-:S04]  /*59b0*/  SHF.R.S32.HI R12, RZ, 0xf, R12 ;  /* 0x0000000fff0c7819 */ /* 0x000fc8000001140c */
[----:B-1----:R-:W-:-:S04]  /*59c0*/  LOP3.LUT R37, R12, 0xffff, RZ, 0xc0, !PT ;  /* 0x0000ffff0c257812 */ /* 0x002fc800078ec0ff */
[----:B------:R-:W-:-:S04]  /*59d0*/  LEA.HI R12, R37, R0, RZ, 0x1c ;  /* 0x00000000250c7211 */ /* 0x000fc800078fe0ff */
[----:B------:R-:W-:-:S05]  /*59e0*/  LOP3.LUT R12, R12, 0xf000, RZ, 0xc0, !PT ;  /* 0x0000f0000c0c7812 */ /* 0x000fca00078ec0ff */
[----:B------:R-:W-:-:S05]  /*59f0*/  IMAD.MOV R12, RZ, RZ, -R12 ;  /* 0x000000ffff0c7224 */ /* 0x000fca00078e0a0c */
[----:B------:R-:W-:Y:S01]  /*5a00*/  PRMT R37, R12, 0x7710, RZ ;  /* 0x000077100c257816 */ /* 0x000fe200000000ff */
[----:B------:R-:W-:-:S04]  /*5a10*/  IMAD.IADD R3, R35, 0x1, R2 ;  /* 0x0000000123037824 */ /* 0x000fc800078e0202 */
[----:B------:R-:W-:Y:S02]  /*5a20*/  IMAD.IADD R0, R0, 0x1, R37 ;  /* 0x0000000100007824 */ /* 0x000fe400078e0225 */
[----:B------:R-:W-:Y:S02]  /*5a30*/  IMAD.MOV.U32 R35, RZ, RZ, RZ ;  /* 0x000000ffff237224 */ /* 0x000fe400078e00ff */
[----:B------:R-:W-:Y:S01]  /*5a40*/  IMAD.WIDE R2, R3, 0x4, R32 ;  /* 0x0000000403027825 */ /* 0x000fe200078e0220 */
[----:B------:R-:W-:-:S04]  /*5a50*/  PRMT R0, R0, 0x9910, RZ ;  /* 0x0000991000007816 */ /* 0x000fc800000000ff */
[----:B------:R0:W4:Y:S02]  /*5a60*/  @P5 LDG.E.EL R35, desc[UR4][R2.64] ;  /* 0x0000000402235981 */ /* 0x000124000c2e1900 */
[----:B0-----:R-:W-:-:S04]  /*5a70*/  IMAD.MOV.U32 R3, RZ, RZ, R0 ;  /* 0x000000ffff037224 */ /* 0x001fc800078e0000 */
[----:B------:R-:W-:Y:S02]  /*5a80*/  IMAD.IADD R3, R34, 0x1, R3 ;  /* 0x0000000122037824 */ /* 0x000fe400078e0203 */
[----:B------:R-:W-:Y:S02]  /*5a90*/  IMAD.MOV.U32 R0, RZ, RZ, RZ ;  /* 0x000000ffff007224 */ /* 0x000fe400078e00ff */
[----:B------:R-:W-:-:S05]  /*5aa0*/  IMAD.WIDE R32, R3, 0x4, R32 ;  /* 0x0000000403207825 */ /* 0x000fca00078e0220 */
[----:B------:R-:W5:Y:S01]  /*5ab0*/  @P5 LDG.E.EL R0, desc[UR4][R32.64] ;  /* 0x0000000420005981 */ /* 0x000f62000c2e1900 */
[----:B------:R-:W-:Y:S01]  /*5ac0*/  FADD R3, R13, R20 ;  /* 0x000000140d037221 */ /* 0x000fe20000000000 */
[----:B------:R-:W-:Y:S01]  /*5ad0*/  FADD R27, R14, R27 ;  /* 0x0000001b0e1b7221 */ /* 0x000fe20000000000 */
[----:B------:R-:W-:Y:S01]  /*5ae0*/  FADD R41, R40, R41 ;  /* 0x0000002928297221 */ /* 0x000fe20000000000 */
[----:B------:R-:W-:Y:S01]  /*5af0*/  FADD R25, R25, R26 ;  /* 0x0000001a19197221 */ /* 0x000fe20000000000 */
[----:B------:R-:W-:Y:S01]  /*5b00*/  FADD R28, R28, R29 ;  /* 0x0000001d1c1c7221 */ /* 0x000fe20000000000 */
[----:B------:R-:W-:Y:S01]  /*5b10*/  FADD R30, R7, R30 ;  /* 0x0000001e071e7221 */ /* 0x000fe20000000000 */
[----:B------:R-:W-:Y:S01]  /*5b20*/  FADD R12, R22, R15 ;  /* 0x0000000f160c7221 */ /* 0x000fe20000000000 */
[----:B------:R-:W-:Y:S01]  /*5b30*/  FADD R13, R21, R24 ;  /* 0x00000018150d7221 */ /* 0x000fe20000000000 */
[----:B------:R-:W-:Y:S02]  /*5b40*/  @P6 FSEL R12, R25, R8, !P2 ;  /* 0x00000008190c6208 */ /* 0x000fe40005000000 */
[----:B------:R-:W-:-:S02]  /*5b50*/  @P6 FSEL R13, R28, R5, !P2 ;  /* 0x000000051c0d6208 */ /* 0x000fc40005000000 */
[----:B--2---:R-:W-:Y:S02]  /*5b60*/  SEL R2, R31, RZ, P5 ;  /* 0x000000ff1f027207 */ /* 0x004fe40002800000 */
[----:B---3--:R-:W-:Y:S02]  /*5b70*/  SEL R23, R23, RZ, P5 ;  /* 0x000000ff17177207 */ /* 0x008fe40002800000 */
[----:B----4-:R-:W-:-:S05]  /*5b80*/  SEL R35, R35, RZ, P5 ;  /* 0x000000ff23237207 */ /* 0x010fca0002800000 */
[----:B------:R-:W-:Y:S01]  /*5b90*/  FADD R14, R35, R2 ;  /* 0x00000002230e7221 */ /* 0x000fe20000000000 */
[----:B-----5:R-:W-:Y:S02]  /*5ba0*/  SEL R0, R0, RZ, P5 ;  /* 0x000000ff00007207 */ /* 0x020fe40002800000 */
[----:B------:R-:W-:-:S04]  /*5bb0*/  ISETP.GE.U32.AND P5, PT, R4, 0x1d8fe, PT ;  /* 0x0001d8fe0400780c */ /* 0x000fc80003fa6070 */
[----:B------:R-:W-:Y:S02]  /*5bc0*/  @P3 FSEL R19, R3, R60, !P5 ;  /* 0x0000003c03133208 */ /* 0x000fe40006800000 */
[----:B------:R-:W0:Y:S01]  /*5bd0*/  LDC.64 R2, c[0x0][0x270] ;  /* 0x00009c00ff027b82 */ /* 0x000e220000000a00 */
[----:B------:R-:W-:Y:S02]  /*5be0*/  @P3 FSEL R18, R41, R58, !P5 ;  /* 0x0000003a29123208 */ /* 0x000fe40006800000 */
[----:B------:R-:W-:Y:S01]  /*5bf0*/  ISETP.GE.AND P3, PT, R10, 0x1f1e38, PT ;  /* 0x001f1e380a00780c */ /* 0x000fe20003f66270 */
[----:B------:R-:W-:Y:S01]  /*5c00*/  FADD R15, R0, R23 ;  /* 0x00000017000f7221 */ /* 0x000fe20000000000 */
[----:B------:R-:W-:Y:S02]  /*5c10*/  @P1 FSEL R14, R27, R6, !P4 ;  /* 0x000000061b0e1208 */ /* 0x000fe40006000000 */
[----:B------:R-:W-:Y:S01]  /*5c20*/  @P1 FSEL R15, R30, R11, !P4 ;  /* 0x0000000b1e0f1208 */ /* 0x000fe20006000000 */
[----:B0-----:R-:W-:-:S05]  /*5c30*/  IMAD.WIDE R2, R9, 0x4, R2 ;  /* 0x0000000409027825 */ /* 0x001fca00078e0202 */
[----:B------:R0:W-:Y:S03]  /*5c40*/  @!P0 STG.E.128 desc[UR4][R2.64], R16 ;  /* 0x0000001002008986 */ /* 0x0001e6000c101d04 */
[----:B0-----:R-:W-:Y:S05]  /*5c50*/  @P3 EXIT ;  /* 0x000000000000394d */ /* 0x001fea0003800000 */
[----:B------:R-:W-:Y:S01]  /*5c60*/  STG.E.128 desc[UR4][R2.64+0x800], R12 ;  /* 0x0008000c02007986 */ /* 0x000fe2000c101d04 */
[----:B------:R-:W-:Y:S05]  /*5c70*/  EXIT ;  /* 0x000000000000794d */ /* 0x000fea0003800000 */
.L_x_0:
[----:B------:R-:W-:-:S00]  /*5c80*/  BRA `(.L_x_0) ;  /* 0xfffffffc00fc7947 */ /* 0x000fc0000383ffff */
[----:B------:R-:W-:-:S00]  /*5c90*/  NOP ;  /* 0x0000000000007918 */ /* 0x000fc00000000000 */
        /* <DEDUP_REMOVED lines=14> */
.L_x_1:


//--------------------- .nv.constant0.triton_poi_fused_cat_20 --------------------------
	.section	.nv.constant0.triton_poi_fused_cat_20,"a",@progbits
	.sectionflags	@""
	.align	4
.nv.constant0.triton_poi_fused_cat_20:
	.zero		636
